//
// Generated by NVIDIA NVVM Compiler
//
// Compiler Build ID: CL-36424714
// Cuda compilation tools, release 13.0, V13.0.88
// Based on NVVM 20.0.0
//

.version 9.0
.target sm_100
.address_size 64

	// .globl	_Z18cache_dedispersionPfS_S_iiffi
// _ZZ16dedisperse_loop1PKfPfPKijjiiE6delays has been demoted
.extern .shared .align 16 .b8 vector[];

.visible .entry _Z18cache_dedispersionPfS_S_iiffi(
	.param .u64 .ptr .align 1 _Z18cache_dedispersionPfS_S_iiffi_param_0,
	.param .u64 .ptr .align 1 _Z18cache_dedispersionPfS_S_iiffi_param_1,
	.param .u64 .ptr .align 1 _Z18cache_dedispersionPfS_S_iiffi_param_2,
	.param .u32 _Z18cache_dedispersionPfS_S_iiffi_param_3,
	.param .u32 _Z18cache_dedispersionPfS_S_iiffi_param_4,
	.param .f32 _Z18cache_dedispersionPfS_S_iiffi_param_5,
	.param .f32 _Z18cache_dedispersionPfS_S_iiffi_param_6,
	.param .u32 _Z18cache_dedispersionPfS_S_iiffi_param_7
)
{
	.reg .pred 	%p<8>;
	.reg .b32 	%r<75>;
	.reg .b32 	%f<205>;
	.reg .b64 	%rd<46>;

	ld.param.u64 	%rd7, [_Z18cache_dedispersionPfS_S_iiffi_param_1];
	ld.param.u64 	%rd8, [_Z18cache_dedispersionPfS_S_iiffi_param_2];
	ld.param.u32 	%r28, [_Z18cache_dedispersionPfS_S_iiffi_param_4];
	ld.param.f32 	%f59, [_Z18cache_dedispersionPfS_S_iiffi_param_5];
	ld.param.f32 	%f60, [_Z18cache_dedispersionPfS_S_iiffi_param_6];
	ld.param.u32 	%r29, [_Z18cache_dedispersionPfS_S_iiffi_param_7];
	cvta.to.global.u64 	%rd1, %rd7;
	cvta.to.global.u64 	%rd2, %rd8;
	mov.u32 	%r1, %ctaid.x;
	mov.u32 	%r30, %ntid.x;
	mul.lo.s32 	%r31, %r1, %r30;
	shl.b32 	%r2, %r31, 3;
	mov.u32 	%r3, %tid.x;
	add.s32 	%r4, %r2, %r3;
	mov.u32 	%r5, %ctaid.y;
	mov.u32 	%r32, %ntid.y;
	mov.u32 	%r6, %tid.y;
	mad.lo.s32 	%r33, %r5, %r32, %r6;
	cvt.rn.f32.u32 	%f61, %r33;
	fma.rn.f32 	%f1, %f60, %f61, %f59;
	setp.lt.s32 	%p1, %r28, 1;
	mov.f32 	%f189, 0f00000000;
	mov.f32 	%f190, %f189;
	mov.f32 	%f191, %f189;
	mov.f32 	%f192, %f189;
	mov.f32 	%f193, %f189;
	mov.f32 	%f194, %f189;
	mov.f32 	%f195, %f189;
	mov.f32 	%f196, %f189;
	@%p1 bra 	$L__BB0_9;
	ld.param.u32 	%r65, [_Z18cache_dedispersionPfS_S_iiffi_param_3];
	add.s32 	%r7, %r29, %r65;
	setp.lt.u32 	%p2, %r28, 4;
	mov.b32 	%r69, 0;
	mov.f32 	%f189, 0f00000000;
	@%p2 bra 	$L__BB0_4;
	ld.param.u32 	%r66, [_Z18cache_dedispersionPfS_S_iiffi_param_3];
	and.b32  	%r35, %r28, 2147483644;
	neg.s32 	%r74, %r35;
	add.s64 	%rd45, %rd2, 8;
	add.s32 	%r36, %r3, %r29;
	add.s32 	%r37, %r36, %r66;
	add.s32 	%r73, %r37, %r2;
	shl.b32 	%r38, %r29, 1;
	add.s32 	%r39, %r4, %r38;
	shl.b32 	%r40, %r66, 1;
	add.s32 	%r72, %r39, %r40;
	mad.lo.s32 	%r71, %r7, 3, %r4;
	mov.f32 	%f189, 0f00000000;
	mov.u32 	%r70, %r4;
	mov.f32 	%f190, %f189;
	mov.f32 	%f191, %f189;
	mov.f32 	%f192, %f189;
	mov.f32 	%f193, %f189;
	mov.f32 	%f194, %f189;
	mov.f32 	%f195, %f189;
	mov.f32 	%f196, %f189;
$L__BB0_3:
	.pragma "nounroll";
	and.b32  	%r69, %r28, 2147483644;
	cvt.rn.f32.s32 	%f64, %r70;
	ld.global.f32 	%f65, [%rd45+-8];
	fma.rn.f32 	%f66, %f1, %f65, %f64;
	cvt.rzi.s32.f32 	%r41, %f66;
	mul.wide.s32 	%rd9, %r41, 4;
	add.s64 	%rd10, %rd1, %rd9;
	ld.global.f32 	%f67, [%rd10];
	add.f32 	%f68, %f67, %f196;
	ld.global.f32 	%f69, [%rd10+16];
	add.f32 	%f70, %f69, %f195;
	ld.global.f32 	%f71, [%rd10+32];
	add.f32 	%f72, %f71, %f194;
	ld.global.f32 	%f73, [%rd10+48];
	add.f32 	%f74, %f73, %f193;
	ld.global.f32 	%f75, [%rd10+64];
	add.f32 	%f76, %f75, %f192;
	ld.global.f32 	%f77, [%rd10+80];
	add.f32 	%f78, %f77, %f191;
	ld.global.f32 	%f79, [%rd10+96];
	add.f32 	%f80, %f79, %f190;
	ld.global.f32 	%f81, [%rd10+112];
	add.f32 	%f82, %f81, %f189;
	cvt.rn.f32.s32 	%f83, %r73;
	ld.global.f32 	%f84, [%rd45+-4];
	fma.rn.f32 	%f85, %f1, %f84, %f83;
	cvt.rzi.s32.f32 	%r42, %f85;
	mul.wide.s32 	%rd11, %r42, 4;
	add.s64 	%rd12, %rd1, %rd11;
	ld.global.f32 	%f86, [%rd12];
	add.f32 	%f87, %f86, %f68;
	ld.global.f32 	%f88, [%rd12+16];
	add.f32 	%f89, %f88, %f70;
	ld.global.f32 	%f90, [%rd12+32];
	add.f32 	%f91, %f90, %f72;
	ld.global.f32 	%f92, [%rd12+48];
	add.f32 	%f93, %f92, %f74;
	ld.global.f32 	%f94, [%rd12+64];
	add.f32 	%f95, %f94, %f76;
	ld.global.f32 	%f96, [%rd12+80];
	add.f32 	%f97, %f96, %f78;
	ld.global.f32 	%f98, [%rd12+96];
	add.f32 	%f99, %f98, %f80;
	ld.global.f32 	%f100, [%rd12+112];
	add.f32 	%f101, %f100, %f82;
	cvt.rn.f32.s32 	%f102, %r72;
	ld.global.f32 	%f103, [%rd45];
	fma.rn.f32 	%f104, %f1, %f103, %f102;
	cvt.rzi.s32.f32 	%r43, %f104;
	mul.wide.s32 	%rd13, %r43, 4;
	add.s64 	%rd14, %rd1, %rd13;
	ld.global.f32 	%f105, [%rd14];
	add.f32 	%f106, %f105, %f87;
	ld.global.f32 	%f107, [%rd14+16];
	add.f32 	%f108, %f107, %f89;
	ld.global.f32 	%f109, [%rd14+32];
	add.f32 	%f110, %f109, %f91;
	ld.global.f32 	%f111, [%rd14+48];
	add.f32 	%f112, %f111, %f93;
	ld.global.f32 	%f113, [%rd14+64];
	add.f32 	%f114, %f113, %f95;
	ld.global.f32 	%f115, [%rd14+80];
	add.f32 	%f116, %f115, %f97;
	ld.global.f32 	%f117, [%rd14+96];
	add.f32 	%f118, %f117, %f99;
	ld.global.f32 	%f119, [%rd14+112];
	add.f32 	%f120, %f119, %f101;
	cvt.rn.f32.s32 	%f121, %r71;
	ld.global.f32 	%f122, [%rd45+4];
	fma.rn.f32 	%f123, %f1, %f122, %f121;
	cvt.rzi.s32.f32 	%r44, %f123;
	mul.wide.s32 	%rd15, %r44, 4;
	add.s64 	%rd16, %rd1, %rd15;
	ld.global.f32 	%f124, [%rd16];
	add.f32 	%f196, %f124, %f106;
	ld.global.f32 	%f125, [%rd16+16];
	add.f32 	%f195, %f125, %f108;
	ld.global.f32 	%f126, [%rd16+32];
	add.f32 	%f194, %f126, %f110;
	ld.global.f32 	%f127, [%rd16+48];
	add.f32 	%f193, %f127, %f112;
	ld.global.f32 	%f128, [%rd16+64];
	add.f32 	%f192, %f128, %f114;
	ld.global.f32 	%f129, [%rd16+80];
	add.f32 	%f191, %f129, %f116;
	ld.global.f32 	%f130, [%rd16+96];
	add.f32 	%f190, %f130, %f118;
	ld.global.f32 	%f131, [%rd16+112];
	add.f32 	%f189, %f131, %f120;
	add.s32 	%r74, %r74, 4;
	add.s64 	%rd45, %rd45, 16;
	shl.b32 	%r45, %r7, 2;
	add.s32 	%r73, %r73, %r45;
	add.s32 	%r72, %r72, %r45;
	add.s32 	%r71, %r71, %r45;
	add.s32 	%r70, %r70, %r45;
	setp.eq.s32 	%p3, %r74, 0;
	@%p3 bra 	$L__BB0_4;
	bra.uni 	$L__BB0_3;
$L__BB0_4:
	and.b32  	%r13, %r28, 3;
	setp.eq.s32 	%p4, %r13, 0;
	@%p4 bra 	$L__BB0_9;
	setp.eq.s32 	%p5, %r13, 1;
	@%p5 bra 	$L__BB0_7;
	mad.lo.s32 	%r46, %r69, %r7, %r4;
	cvt.rn.f32.s32 	%f132, %r46;
	mul.wide.u32 	%rd17, %r69, 4;
	add.s64 	%rd18, %rd2, %rd17;
	ld.global.f32 	%f133, [%rd18];
	fma.rn.f32 	%f134, %f1, %f133, %f132;
	cvt.rzi.s32.f32 	%r47, %f134;
	mul.wide.s32 	%rd19, %r47, 4;
	add.s64 	%rd20, %rd1, %rd19;
	ld.global.f32 	%f135, [%rd20];
	add.f32 	%f136, %f135, %f196;
	ld.global.f32 	%f137, [%rd20+16];
	add.f32 	%f138, %f137, %f195;
	ld.global.f32 	%f139, [%rd20+32];
	add.f32 	%f140, %f139, %f194;
	ld.global.f32 	%f141, [%rd20+48];
	add.f32 	%f142, %f141, %f193;
	ld.global.f32 	%f143, [%rd20+64];
	add.f32 	%f144, %f143, %f192;
	ld.global.f32 	%f145, [%rd20+80];
	add.f32 	%f146, %f145, %f191;
	ld.global.f32 	%f147, [%rd20+96];
	add.f32 	%f148, %f147, %f190;
	ld.global.f32 	%f149, [%rd20+112];
	add.f32 	%f150, %f149, %f189;
	add.s32 	%r48, %r46, %r7;
	cvt.rn.f32.s32 	%f151, %r48;
	ld.global.f32 	%f152, [%rd18+4];
	fma.rn.f32 	%f153, %f1, %f152, %f151;
	cvt.rzi.s32.f32 	%r49, %f153;
	mul.wide.s32 	%rd21, %r49, 4;
	add.s64 	%rd22, %rd1, %rd21;
	ld.global.f32 	%f154, [%rd22];
	add.f32 	%f196, %f154, %f136;
	ld.global.f32 	%f155, [%rd22+16];
	add.f32 	%f195, %f155, %f138;
	ld.global.f32 	%f156, [%rd22+32];
	add.f32 	%f194, %f156, %f140;
	ld.global.f32 	%f157, [%rd22+48];
	add.f32 	%f193, %f157, %f142;
	ld.global.f32 	%f158, [%rd22+64];
	add.f32 	%f192, %f158, %f144;
	ld.global.f32 	%f159, [%rd22+80];
	add.f32 	%f191, %f159, %f146;
	ld.global.f32 	%f160, [%rd22+96];
	add.f32 	%f190, %f160, %f148;
	ld.global.f32 	%f161, [%rd22+112];
	add.f32 	%f189, %f161, %f150;
	add.s32 	%r69, %r69, 2;
$L__BB0_7:
	and.b32  	%r50, %r28, 1;
	setp.eq.b32 	%p6, %r50, 1;
	not.pred 	%p7, %p6;
	@%p7 bra 	$L__BB0_9;
	mad.lo.s32 	%r51, %r69, %r7, %r4;
	cvt.rn.f32.s32 	%f162, %r51;
	mul.wide.u32 	%rd23, %r69, 4;
	add.s64 	%rd24, %rd2, %rd23;
	ld.global.f32 	%f163, [%rd24];
	fma.rn.f32 	%f164, %f1, %f163, %f162;
	cvt.rzi.s32.f32 	%r52, %f164;
	mul.wide.s32 	%rd25, %r52, 4;
	add.s64 	%rd26, %rd1, %rd25;
	ld.global.f32 	%f165, [%rd26];
	add.f32 	%f196, %f165, %f196;
	ld.global.f32 	%f166, [%rd26+16];
	add.f32 	%f195, %f166, %f195;
	ld.global.f32 	%f167, [%rd26+32];
	add.f32 	%f194, %f167, %f194;
	ld.global.f32 	%f168, [%rd26+48];
	add.f32 	%f193, %f168, %f193;
	ld.global.f32 	%f169, [%rd26+64];
	add.f32 	%f192, %f169, %f192;
	ld.global.f32 	%f170, [%rd26+80];
	add.f32 	%f191, %f170, %f191;
	ld.global.f32 	%f171, [%rd26+96];
	add.f32 	%f190, %f171, %f190;
	ld.global.f32 	%f172, [%rd26+112];
	add.f32 	%f189, %f172, %f189;
$L__BB0_9:
	ld.param.u32 	%r67, [_Z18cache_dedispersionPfS_S_iiffi_param_3];
	ld.param.u64 	%rd44, [_Z18cache_dedispersionPfS_S_iiffi_param_0];
	shl.b32 	%r53, %r5, 5;
	add.s32 	%r54, %r53, %r6;
	shl.b32 	%r55, %r1, 5;
	add.s32 	%r56, %r55, %r3;
	mad.lo.s32 	%r57, %r67, %r54, %r56;
	cvta.to.global.u64 	%rd27, %rd44;
	mul.wide.u32 	%rd28, %r57, 4;
	add.s64 	%rd29, %rd27, %rd28;
	st.global.f32 	[%rd29], %f196;
	add.s32 	%r58, %r57, 4;
	mul.wide.u32 	%rd30, %r58, 4;
	add.s64 	%rd31, %rd27, %rd30;
	st.global.f32 	[%rd31], %f195;
	add.s32 	%r59, %r57, 8;
	mul.wide.u32 	%rd32, %r59, 4;
	add.s64 	%rd33, %rd27, %rd32;
	st.global.f32 	[%rd33], %f194;
	add.s32 	%r60, %r57, 12;
	mul.wide.u32 	%rd34, %r60, 4;
	add.s64 	%rd35, %rd27, %rd34;
	st.global.f32 	[%rd35], %f193;
	add.s32 	%r61, %r57, 16;
	mul.wide.u32 	%rd36, %r61, 4;
	add.s64 	%rd37, %rd27, %rd36;
	st.global.f32 	[%rd37], %f192;
	add.s32 	%r62, %r57, 20;
	mul.wide.u32 	%rd38, %r62, 4;
	add.s64 	%rd39, %rd27, %rd38;
	st.global.f32 	[%rd39], %f191;
	add.s32 	%r63, %r57, 24;
	mul.wide.u32 	%rd40, %r63, 4;
	add.s64 	%rd41, %rd27, %rd40;
	st.global.f32 	[%rd41], %f190;
	add.s32 	%r64, %r57, 28;
	mul.wide.u32 	%rd42, %r64, 4;
	add.s64 	%rd43, %rd27, %rd42;
	st.global.f32 	[%rd43], %f189;
	ret;

}
	// .globl	_Z16dedisperse_loop1PKfPfPKijjii
.visible .entry _Z16dedisperse_loop1PKfPfPKijjii(
	.param .u64 .ptr .align 1 _Z16dedisperse_loop1PKfPfPKijjii_param_0,
	.param .u64 .ptr .align 1 _Z16dedisperse_loop1PKfPfPKijjii_param_1,
	.param .u64 .ptr .align 1 _Z16dedisperse_loop1PKfPfPKijjii_param_2,
	.param .u32 _Z16dedisperse_loop1PKfPfPKijjii_param_3,
	.param .u32 _Z16dedisperse_loop1PKfPfPKijjii_param_4,
	.param .u32 _Z16dedisperse_loop1PKfPfPKijjii_param_5,
	.param .u32 _Z16dedisperse_loop1PKfPfPKijjii_param_6
)
{
	.reg .pred 	%p<6>;
	.reg .b32 	%r<206>;
	.reg .b32 	%f<196>;
	.reg .b64 	%rd<78>;
	// demoted variable
	.shared .align 4 .b8 _ZZ16dedisperse_loop1PKfPfPKijjiiE6delays[128];
	ld.param.u64 	%rd3, [_Z16dedisperse_loop1PKfPfPKijjii_param_0];
	ld.param.u64 	%rd5, [_Z16dedisperse_loop1PKfPfPKijjii_param_2];
	ld.param.u32 	%r12, [_Z16dedisperse_loop1PKfPfPKijjii_param_3];
	ld.param.u32 	%r14, [_Z16dedisperse_loop1PKfPfPKijjii_param_5];
	cvta.to.global.u64 	%rd1, %rd5;
	setp.eq.s32 	%p1, %r12, 0;
	mov.f32 	%f164, 0f00000000;
	mov.f32 	%f165, %f164;
	mov.f32 	%f166, %f164;
	mov.f32 	%f167, %f164;
	mov.f32 	%f168, %f164;
	mov.f32 	%f169, %f164;
	mov.f32 	%f170, %f164;
	mov.f32 	%f171, %f164;
	mov.f32 	%f172, %f164;
	mov.f32 	%f173, %f164;
	mov.f32 	%f174, %f164;
	mov.f32 	%f175, %f164;
	mov.f32 	%f176, %f164;
	mov.f32 	%f177, %f164;
	mov.f32 	%f178, %f164;
	mov.f32 	%f179, %f164;
	mov.f32 	%f180, %f164;
	mov.f32 	%f181, %f164;
	mov.f32 	%f182, %f164;
	mov.f32 	%f183, %f164;
	mov.f32 	%f184, %f164;
	mov.f32 	%f185, %f164;
	mov.f32 	%f186, %f164;
	mov.f32 	%f187, %f164;
	mov.f32 	%f188, %f164;
	mov.f32 	%f189, %f164;
	mov.f32 	%f190, %f164;
	mov.f32 	%f191, %f164;
	mov.f32 	%f192, %f164;
	mov.f32 	%f193, %f164;
	mov.f32 	%f194, %f164;
	mov.f32 	%f195, %f164;
	@%p1 bra 	$L__BB1_8;
	ld.param.u32 	%r201, [_Z16dedisperse_loop1PKfPfPKijjii_param_4];
	mov.u32 	%r1, %tid.x;
	mov.u32 	%r2, %ntid.x;
	add.s32 	%r3, %r14, %r201;
	cvta.to.global.u64 	%rd2, %rd3;
	mov.b32 	%r204, 0;
	mov.f32 	%f164, 0f00000000;
	mov.u32 	%r17, %ctaid.y;
	shl.b32 	%r18, %r17, 5;
$L__BB1_2:
	ld.param.u32 	%r203, [_Z16dedisperse_loop1PKfPfPKijjii_param_6];
	setp.gt.u32 	%p2, %r1, 31;
	bar.sync 	0;
	mad.lo.s32 	%r5, %r204, %r203, %r18;
	mul.wide.u32 	%rd6, %r5, 4;
	add.s64 	%rd7, %rd1, %rd6;
	ld.global.nc.u32 	%r6, [%rd7];
	@%p2 bra 	$L__BB1_4;
	add.s32 	%r19, %r5, %r1;
	mul.wide.u32 	%rd8, %r19, 4;
	add.s64 	%rd9, %rd1, %rd8;
	ld.global.nc.u32 	%r20, [%rd9];
	sub.s32 	%r21, %r20, %r6;
	shl.b32 	%r22, %r1, 2;
	mov.u32 	%r23, _ZZ16dedisperse_loop1PKfPfPKijjiiE6delays;
	add.s32 	%r24, %r23, %r22;
	st.shared.u32 	[%r24], %r21;
$L__BB1_4:
	bar.sync 	0;
	ld.shared.u32 	%r25, [_ZZ16dedisperse_loop1PKfPfPKijjiiE6delays+124];
	add.s32 	%r7, %r25, %r2;
	setp.ge.u32 	%p3, %r1, %r7;
	@%p3 bra 	$L__BB1_7;
	mov.u32 	%r26, %ctaid.x;
	mul.lo.s32 	%r27, %r26, %r2;
	mad.lo.s32 	%r28, %r204, %r3, %r27;
	add.s32 	%r8, %r28, %r6;
	mov.u32 	%r205, %r1;
$L__BB1_6:
	add.s32 	%r29, %r8, %r205;
	mul.wide.u32 	%rd10, %r29, 4;
	add.s64 	%rd11, %rd2, %rd10;
	ld.global.nc.f32 	%f99, [%rd11];
	shl.b32 	%r30, %r205, 2;
	mov.u32 	%r31, vector;
	add.s32 	%r32, %r31, %r30;
	st.shared.f32 	[%r32], %f99;
	add.s32 	%r205, %r205, %r2;
	setp.lt.u32 	%p4, %r205, %r7;
	@%p4 bra 	$L__BB1_6;
$L__BB1_7:
	bar.sync 	0;
	ld.shared.u32 	%r33, [_ZZ16dedisperse_loop1PKfPfPKijjiiE6delays];
	add.s32 	%r34, %r33, %r1;
	shl.b32 	%r35, %r34, 2;
	mov.u32 	%r36, vector;
	add.s32 	%r37, %r36, %r35;
	ld.shared.f32 	%f100, [%r37];
	add.f32 	%f195, %f100, %f195;
	ld.shared.u32 	%r38, [_ZZ16dedisperse_loop1PKfPfPKijjiiE6delays+4];
	add.s32 	%r39, %r38, %r1;
	shl.b32 	%r40, %r39, 2;
	add.s32 	%r41, %r36, %r40;
	ld.shared.f32 	%f101, [%r41];
	add.f32 	%f194, %f101, %f194;
	ld.shared.u32 	%r42, [_ZZ16dedisperse_loop1PKfPfPKijjiiE6delays+8];
	add.s32 	%r43, %r42, %r1;
	shl.b32 	%r44, %r43, 2;
	add.s32 	%r45, %r36, %r44;
	ld.shared.f32 	%f102, [%r45];
	add.f32 	%f193, %f102, %f193;
	ld.shared.u32 	%r46, [_ZZ16dedisperse_loop1PKfPfPKijjiiE6delays+12];
	add.s32 	%r47, %r46, %r1;
	shl.b32 	%r48, %r47, 2;
	add.s32 	%r49, %r36, %r48;
	ld.shared.f32 	%f103, [%r49];
	add.f32 	%f192, %f103, %f192;
	ld.shared.u32 	%r50, [_ZZ16dedisperse_loop1PKfPfPKijjiiE6delays+16];
	add.s32 	%r51, %r50, %r1;
	shl.b32 	%r52, %r51, 2;
	add.s32 	%r53, %r36, %r52;
	ld.shared.f32 	%f104, [%r53];
	add.f32 	%f191, %f104, %f191;
	ld.shared.u32 	%r54, [_ZZ16dedisperse_loop1PKfPfPKijjiiE6delays+20];
	add.s32 	%r55, %r54, %r1;
	shl.b32 	%r56, %r55, 2;
	add.s32 	%r57, %r36, %r56;
	ld.shared.f32 	%f105, [%r57];
	add.f32 	%f190, %f105, %f190;
	ld.shared.u32 	%r58, [_ZZ16dedisperse_loop1PKfPfPKijjiiE6delays+24];
	add.s32 	%r59, %r58, %r1;
	shl.b32 	%r60, %r59, 2;
	add.s32 	%r61, %r36, %r60;
	ld.shared.f32 	%f106, [%r61];
	add.f32 	%f189, %f106, %f189;
	ld.shared.u32 	%r62, [_ZZ16dedisperse_loop1PKfPfPKijjiiE6delays+28];
	add.s32 	%r63, %r62, %r1;
	shl.b32 	%r64, %r63, 2;
	add.s32 	%r65, %r36, %r64;
	ld.shared.f32 	%f107, [%r65];
	add.f32 	%f188, %f107, %f188;
	ld.shared.u32 	%r66, [_ZZ16dedisperse_loop1PKfPfPKijjiiE6delays+32];
	add.s32 	%r67, %r66, %r1;
	shl.b32 	%r68, %r67, 2;
	add.s32 	%r69, %r36, %r68;
	ld.shared.f32 	%f108, [%r69];
	add.f32 	%f187, %f108, %f187;
	ld.shared.u32 	%r70, [_ZZ16dedisperse_loop1PKfPfPKijjiiE6delays+36];
	add.s32 	%r71, %r70, %r1;
	shl.b32 	%r72, %r71, 2;
	add.s32 	%r73, %r36, %r72;
	ld.shared.f32 	%f109, [%r73];
	add.f32 	%f186, %f109, %f186;
	ld.shared.u32 	%r74, [_ZZ16dedisperse_loop1PKfPfPKijjiiE6delays+40];
	add.s32 	%r75, %r74, %r1;
	shl.b32 	%r76, %r75, 2;
	add.s32 	%r77, %r36, %r76;
	ld.shared.f32 	%f110, [%r77];
	add.f32 	%f185, %f110, %f185;
	ld.shared.u32 	%r78, [_ZZ16dedisperse_loop1PKfPfPKijjiiE6delays+44];
	add.s32 	%r79, %r78, %r1;
	shl.b32 	%r80, %r79, 2;
	add.s32 	%r81, %r36, %r80;
	ld.shared.f32 	%f111, [%r81];
	add.f32 	%f184, %f111, %f184;
	ld.shared.u32 	%r82, [_ZZ16dedisperse_loop1PKfPfPKijjiiE6delays+48];
	add.s32 	%r83, %r82, %r1;
	shl.b32 	%r84, %r83, 2;
	add.s32 	%r85, %r36, %r84;
	ld.shared.f32 	%f112, [%r85];
	add.f32 	%f183, %f112, %f183;
	ld.shared.u32 	%r86, [_ZZ16dedisperse_loop1PKfPfPKijjiiE6delays+52];
	add.s32 	%r87, %r86, %r1;
	shl.b32 	%r88, %r87, 2;
	add.s32 	%r89, %r36, %r88;
	ld.shared.f32 	%f113, [%r89];
	add.f32 	%f182, %f113, %f182;
	ld.shared.u32 	%r90, [_ZZ16dedisperse_loop1PKfPfPKijjiiE6delays+56];
	add.s32 	%r91, %r90, %r1;
	shl.b32 	%r92, %r91, 2;
	add.s32 	%r93, %r36, %r92;
	ld.shared.f32 	%f114, [%r93];
	add.f32 	%f181, %f114, %f181;
	ld.shared.u32 	%r94, [_ZZ16dedisperse_loop1PKfPfPKijjiiE6delays+60];
	add.s32 	%r95, %r94, %r1;
	shl.b32 	%r96, %r95, 2;
	add.s32 	%r97, %r36, %r96;
	ld.shared.f32 	%f115, [%r97];
	add.f32 	%f180, %f115, %f180;
	ld.shared.u32 	%r98, [_ZZ16dedisperse_loop1PKfPfPKijjiiE6delays+64];
	add.s32 	%r99, %r98, %r1;
	shl.b32 	%r100, %r99, 2;
	add.s32 	%r101, %r36, %r100;
	ld.shared.f32 	%f116, [%r101];
	add.f32 	%f179, %f116, %f179;
	ld.shared.u32 	%r102, [_ZZ16dedisperse_loop1PKfPfPKijjiiE6delays+68];
	add.s32 	%r103, %r102, %r1;
	shl.b32 	%r104, %r103, 2;
	add.s32 	%r105, %r36, %r104;
	ld.shared.f32 	%f117, [%r105];
	add.f32 	%f178, %f117, %f178;
	ld.shared.u32 	%r106, [_ZZ16dedisperse_loop1PKfPfPKijjiiE6delays+72];
	add.s32 	%r107, %r106, %r1;
	shl.b32 	%r108, %r107, 2;
	add.s32 	%r109, %r36, %r108;
	ld.shared.f32 	%f118, [%r109];
	add.f32 	%f177, %f118, %f177;
	ld.shared.u32 	%r110, [_ZZ16dedisperse_loop1PKfPfPKijjiiE6delays+76];
	add.s32 	%r111, %r110, %r1;
	shl.b32 	%r112, %r111, 2;
	add.s32 	%r113, %r36, %r112;
	ld.shared.f32 	%f119, [%r113];
	add.f32 	%f176, %f119, %f176;
	ld.shared.u32 	%r114, [_ZZ16dedisperse_loop1PKfPfPKijjiiE6delays+80];
	add.s32 	%r115, %r114, %r1;
	shl.b32 	%r116, %r115, 2;
	add.s32 	%r117, %r36, %r116;
	ld.shared.f32 	%f120, [%r117];
	add.f32 	%f175, %f120, %f175;
	ld.shared.u32 	%r118, [_ZZ16dedisperse_loop1PKfPfPKijjiiE6delays+84];
	add.s32 	%r119, %r118, %r1;
	shl.b32 	%r120, %r119, 2;
	add.s32 	%r121, %r36, %r120;
	ld.shared.f32 	%f121, [%r121];
	add.f32 	%f174, %f121, %f174;
	ld.shared.u32 	%r122, [_ZZ16dedisperse_loop1PKfPfPKijjiiE6delays+88];
	add.s32 	%r123, %r122, %r1;
	shl.b32 	%r124, %r123, 2;
	add.s32 	%r125, %r36, %r124;
	ld.shared.f32 	%f122, [%r125];
	add.f32 	%f173, %f122, %f173;
	ld.shared.u32 	%r126, [_ZZ16dedisperse_loop1PKfPfPKijjiiE6delays+92];
	add.s32 	%r127, %r126, %r1;
	shl.b32 	%r128, %r127, 2;
	add.s32 	%r129, %r36, %r128;
	ld.shared.f32 	%f123, [%r129];
	add.f32 	%f172, %f123, %f172;
	ld.shared.u32 	%r130, [_ZZ16dedisperse_loop1PKfPfPKijjiiE6delays+96];
	add.s32 	%r131, %r130, %r1;
	shl.b32 	%r132, %r131, 2;
	add.s32 	%r133, %r36, %r132;
	ld.shared.f32 	%f124, [%r133];
	add.f32 	%f171, %f124, %f171;
	ld.shared.u32 	%r134, [_ZZ16dedisperse_loop1PKfPfPKijjiiE6delays+100];
	add.s32 	%r135, %r134, %r1;
	shl.b32 	%r136, %r135, 2;
	add.s32 	%r137, %r36, %r136;
	ld.shared.f32 	%f125, [%r137];
	add.f32 	%f170, %f125, %f170;
	ld.shared.u32 	%r138, [_ZZ16dedisperse_loop1PKfPfPKijjiiE6delays+104];
	add.s32 	%r139, %r138, %r1;
	shl.b32 	%r140, %r139, 2;
	add.s32 	%r141, %r36, %r140;
	ld.shared.f32 	%f126, [%r141];
	add.f32 	%f169, %f126, %f169;
	ld.shared.u32 	%r142, [_ZZ16dedisperse_loop1PKfPfPKijjiiE6delays+108];
	add.s32 	%r143, %r142, %r1;
	shl.b32 	%r144, %r143, 2;
	add.s32 	%r145, %r36, %r144;
	ld.shared.f32 	%f127, [%r145];
	add.f32 	%f168, %f127, %f168;
	ld.shared.u32 	%r146, [_ZZ16dedisperse_loop1PKfPfPKijjiiE6delays+112];
	add.s32 	%r147, %r146, %r1;
	shl.b32 	%r148, %r147, 2;
	add.s32 	%r149, %r36, %r148;
	ld.shared.f32 	%f128, [%r149];
	add.f32 	%f167, %f128, %f167;
	ld.shared.u32 	%r150, [_ZZ16dedisperse_loop1PKfPfPKijjiiE6delays+116];
	add.s32 	%r151, %r150, %r1;
	shl.b32 	%r152, %r151, 2;
	add.s32 	%r153, %r36, %r152;
	ld.shared.f32 	%f129, [%r153];
	add.f32 	%f166, %f129, %f166;
	ld.shared.u32 	%r154, [_ZZ16dedisperse_loop1PKfPfPKijjiiE6delays+120];
	add.s32 	%r155, %r154, %r1;
	shl.b32 	%r156, %r155, 2;
	add.s32 	%r157, %r36, %r156;
	ld.shared.f32 	%f130, [%r157];
	add.f32 	%f165, %f130, %f165;
	ld.shared.u32 	%r158, [_ZZ16dedisperse_loop1PKfPfPKijjiiE6delays+124];
	add.s32 	%r159, %r158, %r1;
	shl.b32 	%r160, %r159, 2;
	add.s32 	%r161, %r36, %r160;
	ld.shared.f32 	%f131, [%r161];
	add.f32 	%f164, %f131, %f164;
	add.s32 	%r204, %r204, 1;
	setp.eq.s32 	%p5, %r204, %r12;
	@%p5 bra 	$L__BB1_8;
	bra.uni 	$L__BB1_2;
$L__BB1_8:
	ld.param.u32 	%r202, [_Z16dedisperse_loop1PKfPfPKijjii_param_4];
	ld.param.u64 	%rd77, [_Z16dedisperse_loop1PKfPfPKijjii_param_1];
	mov.u32 	%r162, %ctaid.x;
	mov.u32 	%r163, %ntid.x;
	mov.u32 	%r164, %tid.x;
	mad.lo.s32 	%r165, %r162, %r163, %r164;
	mov.u32 	%r166, %ctaid.y;
	cvta.to.global.u64 	%rd12, %rd77;
	mul.lo.s32 	%r167, %r166, %r202;
	shl.b32 	%r168, %r167, 5;
	add.s32 	%r169, %r165, %r168;
	mul.wide.u32 	%rd13, %r169, 4;
	add.s64 	%rd14, %rd12, %rd13;
	st.global.f32 	[%rd14], %f195;
	add.s32 	%r170, %r169, %r202;
	mul.wide.u32 	%rd15, %r170, 4;
	add.s64 	%rd16, %rd12, %rd15;
	st.global.f32 	[%rd16], %f194;
	add.s32 	%r171, %r170, %r202;
	mul.wide.u32 	%rd17, %r171, 4;
	add.s64 	%rd18, %rd12, %rd17;
	st.global.f32 	[%rd18], %f193;
	add.s32 	%r172, %r171, %r202;
	mul.wide.u32 	%rd19, %r172, 4;
	add.s64 	%rd20, %rd12, %rd19;
	st.global.f32 	[%rd20], %f192;
	add.s32 	%r173, %r172, %r202;
	mul.wide.u32 	%rd21, %r173, 4;
	add.s64 	%rd22, %rd12, %rd21;
	st.global.f32 	[%rd22], %f191;
	add.s32 	%r174, %r173, %r202;
	mul.wide.u32 	%rd23, %r174, 4;
	add.s64 	%rd24, %rd12, %rd23;
	st.global.f32 	[%rd24], %f190;
	add.s32 	%r175, %r174, %r202;
	mul.wide.u32 	%rd25, %r175, 4;
	add.s64 	%rd26, %rd12, %rd25;
	st.global.f32 	[%rd26], %f189;
	add.s32 	%r176, %r175, %r202;
	mul.wide.u32 	%rd27, %r176, 4;
	add.s64 	%rd28, %rd12, %rd27;
	st.global.f32 	[%rd28], %f188;
	add.s32 	%r177, %r176, %r202;
	mul.wide.u32 	%rd29, %r177, 4;
	add.s64 	%rd30, %rd12, %rd29;
	st.global.f32 	[%rd30], %f187;
	add.s32 	%r178, %r177, %r202;
	mul.wide.u32 	%rd31, %r178, 4;
	add.s64 	%rd32, %rd12, %rd31;
	st.global.f32 	[%rd32], %f186;
	add.s32 	%r179, %r178, %r202;
	mul.wide.u32 	%rd33, %r179, 4;
	add.s64 	%rd34, %rd12, %rd33;
	st.global.f32 	[%rd34], %f185;
	add.s32 	%r180, %r179, %r202;
	mul.wide.u32 	%rd35, %r180, 4;
	add.s64 	%rd36, %rd12, %rd35;
	st.global.f32 	[%rd36], %f184;
	add.s32 	%r181, %r180, %r202;
	mul.wide.u32 	%rd37, %r181, 4;
	add.s64 	%rd38, %rd12, %rd37;
	st.global.f32 	[%rd38], %f183;
	add.s32 	%r182, %r181, %r202;
	mul.wide.u32 	%rd39, %r182, 4;
	add.s64 	%rd40, %rd12, %rd39;
	st.global.f32 	[%rd40], %f182;
	add.s32 	%r183, %r182, %r202;
	mul.wide.u32 	%rd41, %r183, 4;
	add.s64 	%rd42, %rd12, %rd41;
	st.global.f32 	[%rd42], %f181;
	add.s32 	%r184, %r183, %r202;
	mul.wide.u32 	%rd43, %r184, 4;
	add.s64 	%rd44, %rd12, %rd43;
	st.global.f32 	[%rd44], %f180;
	add.s32 	%r185, %r184, %r202;
	mul.wide.u32 	%rd45, %r185, 4;
	add.s64 	%rd46, %rd12, %rd45;
	st.global.f32 	[%rd46], %f179;
	add.s32 	%r186, %r185, %r202;
	mul.wide.u32 	%rd47, %r186, 4;
	add.s64 	%rd48, %rd12, %rd47;
	st.global.f32 	[%rd48], %f178;
	add.s32 	%r187, %r186, %r202;
	mul.wide.u32 	%rd49, %r187, 4;
	add.s64 	%rd50, %rd12, %rd49;
	st.global.f32 	[%rd50], %f177;
	add.s32 	%r188, %r187, %r202;
	mul.wide.u32 	%rd51, %r188, 4;
	add.s64 	%rd52, %rd12, %rd51;
	st.global.f32 	[%rd52], %f176;
	add.s32 	%r189, %r188, %r202;
	mul.wide.u32 	%rd53, %r189, 4;
	add.s64 	%rd54, %rd12, %rd53;
	st.global.f32 	[%rd54], %f175;
	add.s32 	%r190, %r189, %r202;
	mul.wide.u32 	%rd55, %r190, 4;
	add.s64 	%rd56, %rd12, %rd55;
	st.global.f32 	[%rd56], %f174;
	add.s32 	%r191, %r190, %r202;
	mul.wide.u32 	%rd57, %r191, 4;
	add.s64 	%rd58, %rd12, %rd57;
	st.global.f32 	[%rd58], %f173;
	add.s32 	%r192, %r191, %r202;
	mul.wide.u32 	%rd59, %r192, 4;
	add.s64 	%rd60, %rd12, %rd59;
	st.global.f32 	[%rd60], %f172;
	add.s32 	%r193, %r192, %r202;
	mul.wide.u32 	%rd61, %r193, 4;
	add.s64 	%rd62, %rd12, %rd61;
	st.global.f32 	[%rd62], %f171;
	add.s32 	%r194, %r193, %r202;
	mul.wide.u32 	%rd63, %r194, 4;
	add.s64 	%rd64, %rd12, %rd63;
	st.global.f32 	[%rd64], %f170;
	add.s32 	%r195, %r194, %r202;
	mul.wide.u32 	%rd65, %r195, 4;
	add.s64 	%rd66, %rd12, %rd65;
	st.global.f32 	[%rd66], %f169;
	add.s32 	%r196, %r195, %r202;
	mul.wide.u32 	%rd67, %r196, 4;
	add.s64 	%rd68, %rd12, %rd67;
	st.global.f32 	[%rd68], %f168;
	add.s32 	%r197, %r196, %r202;
	mul.wide.u32 	%rd69, %r197, 4;
	add.s64 	%rd70, %rd12, %rd69;
	st.global.f32 	[%rd70], %f167;
	add.s32 	%r198, %r197, %r202;
	mul.wide.u32 	%rd71, %r198, 4;
	add.s64 	%rd72, %rd12, %rd71;
	st.global.f32 	[%rd72], %f166;
	add.s32 	%r199, %r198, %r202;
	mul.wide.u32 	%rd73, %r199, 4;
	add.s64 	%rd74, %rd12, %rd73;
	st.global.f32 	[%rd74], %f165;
	add.s32 	%r200, %r199, %r202;
	mul.wide.u32 	%rd75, %r200, 4;
	add.s64 	%rd76, %rd12, %rd75;
	st.global.f32 	[%rd76], %f164;
	ret;

}


// ===== COMPILED SASS (sm_100) =====

	.target	sm_100

	.elftype	@"ET_EXEC"


//--------------------- .note.nv.tkinfo           --------------------------
	.section	.note.nv.tkinfo,"",@"SHT_NOTE"
	.sectionflags	@"SHF_NOTE_NV_TKINFO"
	.tkinfo
        /*0018*/ 	.word	0x00000002
        /*0030*/ 	.string	""
        /*0030*/ 	.string	"ptxas"
        /*0030*/ 	.string	"Cuda compilation tools, release 13.0, V13.0.88"
        /*0030*/ 	.string	"Build cuda_13.0.r13.0/compiler.36424714_0"
        /*0030*/ 	.string	"-arch sm_100 -m 64 "



//--------------------- .note.nv.cuinfo           --------------------------
	.section	.note.nv.cuinfo,"",@"SHT_NOTE"
	.sectionflags	@"SHF_NOTE_NV_CUINFO"
        /*0018*/ 	.short	0x0002
        /*001a*/ 	.short	0x0064
        /*001c*/ 	.short	0x0082
	.zero		2


//--------------------- .nv.info                  --------------------------
	.section	.nv.info,"",@"SHT_CUDA_INFO"
	.align	4


	//----- nvinfo : EIATTR_REGCOUNT
	.align		4
        /*0000*/ 	.byte	0x04, 0x2f
        /*0002*/ 	.short	(.L_1 - .L_0)
	.align		4
.L_0:
        /*0004*/ 	.word	index@(_Z18cache_dedispersionPfS_S_iiffi)
        /*0008*/ 	.word	0x00000020


	//----- nvinfo : EIATTR_FRAME_SIZE
	.align		4
.L_1:
        /*000c*/ 	.byte	0x04, 0x11
        /*000e*/ 	.short	(.L_3 - .L_2)
	.align		4
.L_2:
        /*0010*/ 	.word	index@(_Z18cache_dedispersionPfS_S_iiffi)
        /*0014*/ 	.word	0x00000000


	//----- nvinfo : EIATTR_REGCOUNT
	.align		4
.L_3:
        /*0018*/ 	.byte	0x04, 0x2f
        /*001a*/ 	.short	(.L_5 - .L_4)
	.align		4
.L_4:
        /*001c*/ 	.word	index@(_Z16dedisperse_loop1PKfPfPKijjii)
        /*0020*/ 	.word	0x00000030


	//----- nvinfo : EIATTR_FRAME_SIZE
	.align		4
.L_5:
        /*0024*/ 	.byte	0x04, 0x11
        /*0026*/ 	.short	(.L_7 - .L_6)
	.align		4
.L_6:
        /*0028*/ 	.word	index@(_Z16dedisperse_loop1PKfPfPKijjii)
        /*002c*/ 	.word	0x00000000


	//----- nvinfo : EIATTR_MIN_STACK_SIZE
	.align		4
.L_7:
        /*0030*/ 	.byte	0x04, 0x12
        /*0032*/ 	.short	(.L_9 - .L_8)
	.align		4
.L_8:
        /*0034*/ 	.word	index@(_Z16dedisperse_loop1PKfPfPKijjii)
        /*0038*/ 	.word	0x00000000


	//----- nvinfo : EIATTR_MIN_STACK_SIZE
	.align		4
.L_9:
        /*003c*/ 	.byte	0x04, 0x12
        /*003e*/ 	.short	(.L_11 - .L_10)
	.align		4
.L_10:
        /*0040*/ 	.word	index@(_Z18cache_dedispersionPfS_S_iiffi)
        /*0044*/ 	.word	0x00000000
.L_11:


//--------------------- .nv.compat                --------------------------
	.section	.nv.compat,"",@"SHT_CUDA_COMPAT_INFO"
	.align	4
        /*0000*/ 	.byte	0x02, 0x09, 0x00, 0x00, 0x02, 0x02, 0x01, 0x00, 0x02, 0x05, 0x05, 0x00, 0x03, 0x07, 0x01, 0x01
        /*0010*/ 	.byte	0x02, 0x03, 0x00, 0x00, 0x02, 0x06, 0x01, 0x00, 0x04, 0x0b, 0x08, 0x00, 0x09, 0x00, 0x00, 0x00
        /*0020*/ 	.byte	0x00, 0x00, 0x00, 0x00


//--------------------- .nv.info._Z16dedisperse_loop1PKfPfPKijjii --------------------------
	.section	.nv.info._Z16dedisperse_loop1PKfPfPKijjii,"",@"SHT_CUDA_INFO"
	.sectionflags	@""
	.align	4


	//----- nvinfo : EIATTR_CUDA_API_VERSION
	.align		4
        /*0000*/ 	.byte	0x04, 0x37
        /*0002*/ 	.short	(.L_13 - .L_12)
.L_12:
        /*0004*/ 	.word	0x00000082


	//----- nvinfo : EIATTR_KPARAM_INFO
	.align		4
.L_13:
        /*0008*/ 	.byte	0x04, 0x17
        /*000a*/ 	.short	(.L_15 - .L_14)
.L_14:
        /*000c*/ 	.word	0x00000000
        /*0010*/ 	.short	0x0006
        /*0012*/ 	.short	0x0024
        /*0014*/ 	.byte	0x00, 0xf0, 0x11, 0x00


	//----- nvinfo : EIATTR_KPARAM_INFO
	.align		4
.L_15:
        /*0018*/ 	.byte	0x04, 0x17
        /*001a*/ 	.short	(.L_17 - .L_16)
.L_16:
        /*001c*/ 	.word	0x00000000
        /*0020*/ 	.short	0x0005
        /*0022*/ 	.short	0x0020
        /*0024*/ 	.byte	0x00, 0xf0, 0x11, 0x00


	//----- nvinfo : EIATTR_KPARAM_INFO
	.align		4
.L_17:
        /*0028*/ 	.byte	0x04, 0x17
        /*002a*/ 	.short	(.L_19 - .L_18)
.L_18:
        /*002c*/ 	.word	0x00000000
        /*0030*/ 	.short	0x0004
        /*0032*/ 	.short	0x001c
        /*0034*/ 	.byte	0x00, 0xf0, 0x11, 0x00


	//----- nvinfo : EIATTR_KPARAM_INFO
	.align		4
.L_19:
        /*0038*/ 	.byte	0x04, 0x17
        /*003a*/ 	.short	(.L_21 - .L_20)
.L_20:
        /*003c*/ 	.word	0x00000000
        /*0040*/ 	.short	0x0003
        /*0042*/ 	.short	0x0018
        /*0044*/ 	.byte	0x00, 0xf0, 0x11, 0x00


	//----- nvinfo : EIATTR_KPARAM_INFO
	.align		4
.L_21:
        /*0048*/ 	.byte	0x04, 0x17
        /*004a*/ 	.short	(.L_23 - .L_22)
.L_22:
        /*004c*/ 	.word	0x00000000
        /*0050*/ 	.short	0x0002
        /*0052*/ 	.short	0x0010
        /*0054*/ 	.byte	0x00, 0xf5, 0x21, 0x00


	//----- nvinfo : EIATTR_KPARAM_INFO
	.align		4
.L_23:
        /*0058*/ 	.byte	0x04, 0x17
        /*005a*/ 	.short	(.L_25 - .L_24)
.L_24:
        /*005c*/ 	.word	0x00000000
        /*0060*/ 	.short	0x0001
        /*0062*/ 	.short	0x0008
        /*0064*/ 	.byte	0x00, 0xf5, 0x21, 0x00


	//----- nvinfo : EIATTR_KPARAM_INFO
	.align		4
.L_25:
        /*0068*/ 	.byte	0x04, 0x17
        /*006a*/ 	.short	(.L_27 - .L_26)
.L_26:
        /*006c*/ 	.word	0x00000000
        /*0070*/ 	.short	0x0000
        /*0072*/ 	.short	0x0000
        /*0074*/ 	.byte	0x00, 0xf5, 0x21, 0x00


	//----- nvinfo : EIATTR_SPARSE_MMA_MASK
	.align		4
.L_27:
        /*0078*/ 	.byte	0x03, 0x50
        /*007a*/ 	.short	0x0000


	//----- nvinfo : EIATTR_MAXREG_COUNT
	.align		4
        /*007c*/ 	.byte	0x03, 0x1b
        /*007e*/ 	.short	0x00ff


	//----- nvinfo : EIATTR_NUM_BARRIERS
	.align		4
        /*0080*/ 	.byte	0x02, 0x4c
        /*0082*/ 	.byte	0x01
	.zero		1


	//----- nvinfo : EIATTR_MERCURY_ISA_VERSION
	.align		4
        /*0084*/ 	.byte	0x03, 0x5f
        /*0086*/ 	.short	0x0101


	//----- nvinfo : EIATTR_VRC_CTA_INIT_COUNT
	.align		4
        /*0088*/ 	.byte	0x02, 0x4a
	.zero		1
	.zero		1


	//----- nvinfo : EIATTR_EXIT_INSTR_OFFSETS
	.align		4
        /*008c*/ 	.byte	0x04, 0x1c
        /*008e*/ 	.short	(.L_29 - .L_28)


	//   ....[0]....
.L_28:
        /*0090*/ 	.word	0x00001430


	//----- nvinfo : EIATTR_CRS_STACK_SIZE
	.align		4
.L_29:
        /*0094*/ 	.byte	0x04, 0x1e
        /*0096*/ 	.short	(.L_31 - .L_30)
.L_30:
        /*0098*/ 	.word	0x00000000


	//----- nvinfo : EIATTR_CBANK_PARAM_SIZE
	.align		4
.L_31:
        /*009c*/ 	.byte	0x03, 0x19
        /*009e*/ 	.short	0x0028


	//----- nvinfo : EIATTR_PARAM_CBANK
	.align		4
        /*00a0*/ 	.byte	0x04, 0x0a
        /*00a2*/ 	.short	(.L_33 - .L_32)
	.align		4
.L_32:
        /*00a4*/ 	.word	index@(.nv.constant0._Z16dedisperse_loop1PKfPfPKijjii)
        /*00a8*/ 	.short	0x0380
        /*00aa*/ 	.short	0x0028


	//----- nvinfo : EIATTR_SW_WAR
	.align		4
.L_33:
        /*00ac*/ 	.byte	0x04, 0x36
        /*00ae*/ 	.short	(.L_35 - .L_34)
.L_34:
        /*00b0*/ 	.word	0x00000008
.L_35:


//--------------------- .nv.info._Z18cache_dedispersionPfS_S_iiffi --------------------------
	.section	.nv.info._Z18cache_dedispersionPfS_S_iiffi,"",@"SHT_CUDA_INFO"
	.sectionflags	@""
	.align	4


	//----- nvinfo : EIATTR_CUDA_API_VERSION
	.align		4
        /*0000*/ 	.byte	0x04, 0x37
        /*0002*/ 	.short	(.L_37 - .L_36)
.L_36:
        /*0004*/ 	.word	0x00000082


	//----- nvinfo : EIATTR_KPARAM_INFO
	.align		4
.L_37:
        /*0008*/ 	.byte	0x04, 0x17
        /*000a*/ 	.short	(.L_39 - .L_38)
.L_38:
        /*000c*/ 	.word	0x00000000
        /*0010*/ 	.short	0x0007
        /*0012*/ 	.short	0x0028
        /*0014*/ 	.byte	0x00, 0xf0, 0x11, 0x00


	//----- nvinfo : EIATTR_KPARAM_INFO
	.align		4
.L_39:
        /*0018*/ 	.byte	0x04, 0x17
        /*001a*/ 	.short	(.L_41 - .L_40)
.L_40:
        /*001c*/ 	.word	0x00000000
        /*0020*/ 	.short	0x0006
        /*0022*/ 	.short	0x0024
        /*0024*/ 	.byte	0x00, 0xf0, 0x11, 0x00


	//----- nvinfo : EIATTR_KPARAM_INFO
	.align		4
.L_41:
        /*0028*/ 	.byte	0x04, 0x17
        /*002a*/ 	.short	(.L_43 - .L_42)
.L_42:
        /*002c*/ 	.word	0x00000000
        /*0030*/ 	.short	0x0005
        /*0032*/ 	.short	0x0020
        /*0034*/ 	.byte	0x00, 0xf0, 0x11, 0x00


	//----- nvinfo : EIATTR_KPARAM_INFO
	.align		4
.L_43:
        /*0038*/ 	.byte	0x04, 0x17
        /*003a*/ 	.short	(.L_45 - .L_44)
.L_44:
        /*003c*/ 	.word	0x00000000
        /*0040*/ 	.short	0x0004
        /*0042*/ 	.short	0x001c
        /*0044*/ 	.byte	0x00, 0xf0, 0x11, 0x00


	//----- nvinfo : EIATTR_KPARAM_INFO
	.align		4
.L_45:
        /*0048*/ 	.byte	0x04, 0x17
        /*004a*/ 	.short	(.L_47 - .L_46)
.L_46:
        /*004c*/ 	.word	0x00000000
        /*0050*/ 	.short	0x0003
        /*0052*/ 	.short	0x0018
        /*0054*/ 	.byte	0x00, 0xf0, 0x11, 0x00


	//----- nvinfo : EIATTR_KPARAM_INFO
	.align		4
.L_47:
        /*0058*/ 	.byte	0x04, 0x17
        /*005a*/ 	.short	(.L_49 - .L_48)
.L_48:
        /*005c*/ 	.word	0x00000000
        /*0060*/ 	.short	0x0002
        /*0062*/ 	.short	0x0010
        /*0064*/ 	.byte	0x00, 0xf5, 0x21, 0x00


	//----- nvinfo : EIATTR_KPARAM_INFO
	.align		4
.L_49:
        /*0068*/ 	.byte	0x04, 0x17
        /*006a*/ 	.short	(.L_51 - .L_50)
.L_50:
        /*006c*/ 	.word	0x00000000
        /*0070*/ 	.short	0x0001
        /*0072*/ 	.short	0x0008
        /*0074*/ 	.byte	0x00, 0xf5, 0x21, 0x00


	//----- nvinfo : EIATTR_KPARAM_INFO
	.align		4
.L_51:
        /*0078*/ 	.byte	0x04, 0x17
        /*007a*/ 	.short	(.L_53 - .L_52)
.L_52:
        /*007c*/ 	.word	0x00000000
        /*0080*/ 	.short	0x0000
        /*0082*/ 	.short	0x0000
        /*0084*/ 	.byte	0x00, 0xf5, 0x21, 0x00


	//----- nvinfo : EIATTR_SPARSE_MMA_MASK
	.align		4
.L_53:
        /*0088*/ 	.byte	0x03, 0x50
        /*008a*/ 	.short	0x0000


	//----- nvinfo : EIATTR_MAXREG_COUNT
	.align		4
        /*008c*/ 	.byte	0x03, 0x1b
        /*008e*/ 	.short	0x00ff


	//----- nvinfo : EIATTR_MERCURY_ISA_VERSION
	.align		4
        /*0090*/ 	.byte	0x03, 0x5f
        /*0092*/ 	.short	0x0101


	//----- nvinfo : EIATTR_VRC_CTA_INIT_COUNT
	.align		4
        /*0094*/ 	.byte	0x02, 0x4a
	.zero		1
	.zero		1


	//----- nvinfo : EIATTR_EXIT_INSTR_OFFSETS
	.align		4
        /*0098*/ 	.byte	0x04, 0x1c
        /*009a*/ 	.short	(.L_55 - .L_54)


	//   ....[0]....
.L_54:
        /*009c*/ 	.word	0x00000fa0


	//----- nvinfo : EIATTR_CBANK_PARAM_SIZE
	.align		4
.L_55:
        /*00a0*/ 	.byte	0x03, 0x19
        /*00a2*/ 	.short	0x002c


	//----- nvinfo : EIATTR_PARAM_CBANK
	.align		4
        /*00a4*/ 	.byte	0x04, 0x0a
        /*00a6*/ 	.short	(.L_57 - .L_56)
	.align		4
.L_56:
        /*00a8*/ 	.word	index@(.nv.constant0._Z18cache_dedispersionPfS_S_iiffi)
        /*00ac*/ 	.short	0x0380
        /*00ae*/ 	.short	0x002c


	//----- nvinfo : EIATTR_SW_WAR
	.align		4
.L_57:
        /*00b0*/ 	.byte	0x04, 0x36
        /*00b2*/ 	.short	(.L_59 - .L_58)
.L_58:
        /*00b4*/ 	.word	0x00000008
.L_59:


//--------------------- .nv.callgraph             --------------------------
	.section	.nv.callgraph,"",@"SHT_CUDA_CALLGRAPH"
	.align	4
	.sectionentsize	8
	.align		4
        /*0000*/ 	.word	0x00000000
	.align		4
        /*0004*/ 	.word	0xffffffff
	.align		4
        /*0008*/ 	.word	0x00000000
	.align		4
        /*000c*/ 	.word	0xfffffffe
	.align		4
        /*0010*/ 	.word	0x00000000
	.align		4
        /*0014*/ 	.word	0xfffffffd
	.align		4
        /*0018*/ 	.word	0x00000000
	.align		4
        /*001c*/ 	.word	0xfffffffc


//--------------------- .text._Z16dedisperse_loop1PKfPfPKijjii --------------------------
	.section	.text._Z16dedisperse_loop1PKfPfPKijjii,"ax",@progbits
	.align	128
        .global         _Z16dedisperse_loop1PKfPfPKijjii
        .type           _Z16dedisperse_loop1PKfPfPKijjii,@function
        .size           _Z16dedisperse_loop1PKfPfPKijjii,(.L_x_11 - _Z16dedisperse_loop1PKfPfPKijjii)
        .other          _Z16dedisperse_loop1PKfPfPKijjii,@"STO_CUDA_ENTRY STV_DEFAULT"
_Z16dedisperse_loop1PKfPfPKijjii:
.text._Z16dedisperse_loop1PKfPfPKijjii:
[----:B------:R-:W-:Y:S01]  /*0000*/  LDC R1, c[0x0][0x37c] ;  /* 0x0000df00ff017b82 */ /* 0x000fe20000000800 */
[----:B------:R-:W0:Y:S01]  /*0010*/  LDCU UR4, c[0x0][0x398] ;  /* 0x00007300ff0477ac */ /* 0x000e220008000800 */
[----:B------:R-:W-:Y:S01]  /*0020*/  HFMA2 R0, -RZ, RZ, 0, 0 ;  /* 0x00000000ff007431 */ /* 0x000fe200000001ff */
[----:B------:R-:W-:Y:S02]  /*0030*/  CS2R R44, SRZ ;  /* 0x00000000002c7805 */ /* 0x000fe4000001ff00 */
[----:B------:R-:W-:Y:S02]  /*0040*/  CS2R R42, SRZ ;  /* 0x00000000002a7805 */ /* 0x000fe4000001ff00 */
[----:B------:R-:W-:Y:S02]  /*0050*/  CS2R R40, SRZ ;  /* 0x0000000000287805 */ /* 0x000fe4000001ff00 */
[----:B------:R-:W-:Y:S02]  /*0060*/  CS2R R38, SRZ ;  /* 0x0000000000267805 */ /* 0x000fe4000001ff00 */
[----:B------:R-:W-:-:S02]  /*0070*/  CS2R R36, SRZ ;  /* 0x0000000000247805 */ /* 0x000fc4000001ff00 */
[----:B------:R-:W-:Y:S02]  /*0080*/  CS2R R34, SRZ ;  /* 0x0000000000227805 */ /* 0x000fe4000001ff00 */
        /* <DEDUP_REMOVED lines=8> */
[----:B------:R-:W-:Y:S01]  /*0110*/  CS2R R22, SRZ ;  /* 0x0000000000167805 */ /* 0x000fe2000001ff00 */
[----:B------:R-:W-:Y:S01]  /*0120*/  IMAD.MOV.U32 R24, RZ, RZ, RZ ;  /* 0x000000ffff187224 */ /* 0x000fe200078e00ff */
[----:B0-----:R-:W-:Y:S01]  /*0130*/  UISETP.NE.AND UP0, UPT, UR4, URZ, UPT ;  /* 0x000000ff0400728c */ /* 0x001fe2000bf05270 */
[----:B------:R-:W0:Y:S08]  /*0140*/  LDCU.64 UR12, c[0x0][0x358] ;  /* 0x00006b00ff0c77ac */ /* 0x000e300008000a00 */
[----:B------:R-:W-:Y:S05]  /*0150*/  BRA.U !UP0, `(.L_x_0) ;  /* 0x0000000d08107547 */ /* 0x000fea000b800000 */
[----:B------:R-:W1:Y:S01]  /*0160*/  S2UR UR6, SR_CTAID.Y ;  /* 0x00000000000679c3 */ /* 0x000e620000002600 */
[----:B------:R-:W2:Y:S01]  /*0170*/  S2R R25, SR_TID.X ;  /* 0x0000000000197919 */ /* 0x000ea20000002100 */
[----:B------:R-:W3:Y:S01]  /*0180*/  LDCU UR5, c[0x0][0x3a0] ;  /* 0x00007400ff0577ac */ /* 0x000ee20008000800 */
[----:B------:R-:W-:Y:S01]  /*0190*/  MOV R45, RZ ;  /* 0x000000ff002d7202 */ /* 0x000fe20000000f00 */
[----:B------:R-:W3:Y:S01]  /*01a0*/  LDCU UR4, c[0x0][0x39c] ;  /* 0x00007380ff0477ac */ /* 0x000ee20008000800 */
[----:B------:R-:W4:Y:S01]  /*01b0*/  LDCU UR14, c[0x0][0x360] ;  /* 0x00006c00ff0e77ac */ /* 0x000f220008000800 */
[----:B---3--:R-:W-:Y:S02]  /*01c0*/  UIADD3 UR5, UPT, UPT, UR5, UR4, URZ ;  /* 0x0000000405057290 */ /* 0x008fe4000fffe0ff */
[----:B-1----:R-:W-:Y:S01]  /*01d0*/  USHF.L.U32 UR6, UR6, 0x5, URZ ;  /* 0x0000000506067899 */ /* 0x002fe200080006ff */
[----:B----4-:R-:W-:-:S11]  /*01e0*/  UMOV UR4, URZ ;  /* 0x000000ff00047c82 */ /* 0x010fd60008000000 */
.L_x_4:
[----:B------:R-:W1:Y:S01]  /*01f0*/  LDCU UR7, c[0x0][0x3a4] ;  /* 0x00007480ff0777ac */ /* 0x000e620008000800 */
[----:B------:R-:W-:Y:S01]  /*0200*/  BAR.SYNC.DEFER_BLOCKING 0x0 ;  /* 0x0000000000007b1d */ /* 0x000fe20000010000 */
[----:B--2---:R-:W-:Y:S01]  /*0210*/  ISETP.GT.U32.AND P0, PT, R25, 0x1f, PT ;  /* 0x0000001f1900780c */ /* 0x004fe20003f04070 */
[----:B------:R-:W-:-:S04]  /*0220*/  IMAD.MOV.U32 R11, RZ, RZ, 0x4 ;  /* 0x00000004ff0b7424 */ /* 0x000fc800078e00ff */
[----:B------:R-:W2:Y:S01]  /*0230*/  LDCU.64 UR10, c[0x0][0x390] ;  /* 0x00007200ff0a77ac */ /* 0x000ea20008000a00 */
[----:B-1----:R-:W-:-:S07]  /*0240*/  UIMAD UR7, UR4, UR7, UR6 ;  /* 0x00000007040772a4 */ /* 0x002fce000f8e0206 */
[----:B------:R-:W-:Y:S01]  /*0250*/  @!P0 IADD3 R10, PT, PT, R25, UR7, RZ ;  /* 0x00000007190a8c10 */ /* 0x000fe2000fffe0ff */
[----:B--2---:R-:W-:-:S04]  /*0260*/  UIMAD.WIDE.U32 UR8, UR7, 0x4, UR10 ;  /* 0x00000004070878a5 */ /* 0x004fc8000f8e000a */
[----:B------:R-:W-:Y:S02]  /*0270*/  @!P0 IMAD.WIDE.U32 R10, R10, R11, UR10 ;  /* 0x0000000a0a0a8e25 */ /* 0x000fe4000f8e000b */
[----:B------:R-:W-:Y:S02]  /*0280*/  MOV R9, UR9 ;  /* 0x0000000900097c02 */ /* 0x000fe40008000f00 */
[----:B------:R-:W-:Y:S02]  /*0290*/  IMAD.U32 R8, RZ, RZ, UR8 ;  /* 0x00000008ff087e24 */ /* 0x000fe4000f8e00ff */
[----:B0-----:R-:W2:Y:S04]  /*02a0*/  @!P0 LDG.E.CONSTANT R10, desc[UR12][R10.64] ;  /* 0x0000000c0a0a8981 */ /* 0x001ea8000c1e9900 */
[----:B------:R-:W2:Y:S01]  /*02b0*/  LDG.E.CONSTANT R9, desc[UR12][R8.64] ;  /* 0x0000000c08097981 */ /* 0x000ea2000c1e9900 */
[----:B------:R-:W0:Y:S01]  /*02c0*/  S2UR UR8, SR_CgaCtaId ;  /* 0x00000000000879c3 */ /* 0x000e220000008800 */
[----:B------:R-:W-:Y:S01]  /*02d0*/  UMOV UR9, 0x400 ;  /* 0x0000040000097882 */ /* 0x000fe20000000000 */
[----:B------:R-:W-:Y:S01]  /*02e0*/  BSSY.RECONVERGENT B0, `(.L_x_1) ;  /* 0x000001b000007945 */ /* 0x000fe20003800200 */
[----:B0-----:R-:W-:-:S06]  /*02f0*/  ULEA UR10, UR8, UR9, 0x18 ;  /* 0x00000009080a7291 */ /* 0x001fcc000f8ec0ff */
[----:B------:R-:W-:Y:S01]  /*0300*/  @!P0 LEA R13, R25, UR10, 0x2 ;  /* 0x0000000a190d8c11 */ /* 0x000fe2000f8e10ff */
[----:B--2---:R-:W-:-:S05]  /*0310*/  @!P0 IMAD.IADD R12, R10, 0x1, -R9 ;  /* 0x000000010a0c8824 */ /* 0x004fca00078e0a09 */
[----:B------:R-:W-:Y:S01]  /*0320*/  @!P0 STS [R13], R12 ;  /* 0x0000000c0d008388 */ /* 0x000fe20000000800 */
[----:B------:R-:W-:Y:S06]  /*0330*/  BAR.SYNC.DEFER_BLOCKING 0x0 ;  /* 0x0000000000007b1d */ /* 0x000fec0000010000 */
[----:B------:R-:W0:Y:S02]  /*0340*/  LDS R14, [UR10+0x7c] ;  /* 0x00007c0aff0e7984 */ /* 0x000e240008000800 */
[----:B0-----:R-:W-:-:S04]  /*0350*/  IADD3 R11, PT, PT, R14, UR14, RZ ;  /* 0x0000000e0e0b7c10 */ /* 0x001fc8000fffe0ff */
[----:B------:R-:W-:-:S13]  /*0360*/  ISETP.GE.U32.AND P0, PT, R25, R11, PT ;  /* 0x0000000b1900720c */ /* 0x000fda0003f06070 */
[----:B------:R-:W-:Y:S05]  /*0370*/  @P0 BRA `(.L_x_2) ;  /* 0x0000000000440947 */ /* 0x000fea0003800000 */
[----:B------:R-:W0:Y:S01]  /*0380*/  S2UR UR7, SR_CTAID.X ;  /* 0x00000000000779c3 */ /* 0x000e220000002500 */
[----:B------:R-:W-:Y:S01]  /*0390*/  UIADD3 UR11, UPT, UPT, UR9, 0x80, URZ ;  /* 0x00000080090b7890 */ /* 0x000fe2000fffe0ff */
[----:B------:R-:W-:Y:S01]  /*03a0*/  IMAD.U32 R15, RZ, RZ, UR8 ;  /* 0x00000008ff0f7e24 */ /* 0x000fe2000f8e00ff */
[----:B------:R-:W-:-:S04]  /*03b0*/  MOV R10, R25 ;  /* 0x00000019000a7202 */ /* 0x000fc80000000f00 */
[----:B------:R-:W-:Y:S01]  /*03c0*/  LEA R15, R15, UR11, 0x18 ;  /* 0x0000000b0f0f7c11 */ /* 0x000fe2000f8ec0ff */
[----:B0-----:R-:W-:-:S04]  /*03d0*/  UIMAD UR7, UR14, UR7, URZ ;  /* 0x000000070e0772a4 */ /* 0x001fc8000f8e02ff */
[----:B------:R-:W-:-:S06]  /*03e0*/  UIMAD UR7, UR5, UR4, UR7 ;  /* 0x00000004050772a4 */ /* 0x000fcc000f8e0207 */
[----:B------:R-:W-:-:S07]  /*03f0*/  VIADD R17, R9, UR7 ;  /* 0x0000000709117c36 */ /* 0x000fce0008000000 */
.L_x_3:
[----:B0-----:R-:W0:Y:S01]  /*0400*/  LDC.64 R8, c[0x0][0x380] ;  /* 0x0000e000ff087b82 */ /* 0x001e220000000a00 */
[----:B------:R-:W-:-:S05]  /*0410*/  IADD3 R13, PT, PT, R17, R10, RZ ;  /* 0x0000000a110d7210 */ /* 0x000fca0007ffe0ff */
[----:B0-----:R-:W-:-:S06]  /*0420*/  IMAD.WIDE.U32 R8, R13, 0x4, R8 ;  /* 0x000000040d087825 */ /* 0x001fcc00078e0008 */
[----:B------:R-:W2:Y:S01]  /*0430*/  LDG.E.CONSTANT R8, desc[UR12][R8.64] ;  /* 0x0000000c08087981 */ /* 0x000ea2000c1e9900 */
[C---:B------:R-:W-:Y:S01]  /*0440*/  IMAD R13, R10.reuse, 0x4, R15 ;  /* 0x000000040a0d7824 */ /* 0x040fe200078e020f */
[----:B------:R-:W-:-:S04]  /*0450*/  IADD3 R10, PT, PT, R10, UR14, RZ ;  /* 0x0000000e0a0a7c10 */ /* 0x000fc8000fffe0ff */
[----:B------:R-:W-:Y:S01]  /*0460*/  ISETP.GE.U32.AND P0, PT, R10, R11, PT ;  /* 0x0000000b0a00720c */ /* 0x000fe20003f06070 */
[----:B--2---:R0:W-:-:S12]  /*0470*/  STS [R13], R8 ;  /* 0x000000080d007388 */ /* 0x0041d80000000800 */
[----:B------:R-:W-:Y:S05]  /*0480*/  @!P0 BRA `(.L_x_3) ;  /* 0xfffffffc00dc8947 */ /* 0x000fea000383ffff */
.L_x_2:
[----:B------:R-:W-:Y:S05]  /*0490*/  BSYNC.RECONVERGENT B0 ;  /* 0x0000000000007941 */ /* 0x000fea0003800200 */
.L_x_1:
[----:B------:R-:W-:Y:S01]  /*04a0*/  BAR.SYNC.DEFER_BLOCKING 0x0 ;  /* 0x0000000000007b1d */ /* 0x000fe20000010000 */
[----:B------:R-:W-:-:S05]  /*04b0*/  UIADD3 UR4, UPT, UPT, UR4, 0x1, URZ ;  /* 0x0000000104047890 */ /* 0x000fca000fffe0ff */
[----:B------:R-:W-:Y:S02]  /*04c0*/  UMOV UR7, 0x400 ;  /* 0x0000040000077882 */ /* 0x000fe40000000000 */
[----:B------:R-:W-:-:S04]  /*04d0*/  UIADD3 UR7, UPT, UPT, UR7, 0x80, URZ ;  /* 0x0000008007077890 */ /* 0x000fc8000fffe0ff */
[----:B------:R-:W-:Y:S01]  /*04e0*/  ULEA UR7, UR8, UR7, 0x18 ;  /* 0x0000000708077291 */ /* 0x000fe2000f8ec0ff */
[----:B0-----:R-:W0:Y:S04]  /*04f0*/  LDS.128 R8, [UR10] ;  /* 0x0000000aff087984 */ /* 0x001e280008000c00 */
[----:B------:R-:W1:Y:S01]  /*0500*/  LDS.128 R12, [UR10+0x10] ;  /* 0x0000100aff0c7984 */ /* 0x000e620008000c00 */
[--C-:B0-----:R-:W-:Y:S01]  /*0510*/  IMAD.IADD R8, R8, 0x1, R25.reuse ;  /* 0x0000000108087824 */ /* 0x101fe200078e0219 */
[C---:B------:R-:W-:Y:S01]  /*0520*/  IADD3 R9, PT, PT, R25.reuse, R9, RZ ;  /* 0x0000000919097210 */ /* 0x040fe20007ffe0ff */
[C---:B------:R-:W-:Y:S01]  /*0530*/  IMAD.IADD R10, R25.reuse, 0x1, R10 ;  /* 0x00000001190a7824 */ /* 0x040fe200078e020a */
[C---:B------:R-:W-:Y:S01]  /*0540*/  IADD3 R11, PT, PT, R25.reuse, R11, RZ ;  /* 0x0000000b190b7210 */ /* 0x040fe20007ffe0ff */
[----:B-1----:R-:W-:Y:S01]  /*0550*/  IMAD.IADD R12, R12, 0x1, R25 ;  /* 0x000000010c0c7824 */ /* 0x002fe200078e0219 */
[----:B------:R-:W-:Y:S01]  /*0560*/  LEA R8, R8, UR7, 0x2 ;  /* 0x0000000708087c11 */ /* 0x000fe2000f8e10ff */
[----:B------:R-:W-:Y:S01]  /*0570*/  IMAD.IADD R14, R25, 0x1, R14 ;  /* 0x00000001190e7824 */ /* 0x000fe200078e020e */
[----:B------:R-:W-:-:S02]  /*0580*/  LEA R9, R9, UR7, 0x2 ;  /* 0x0000000709097c11 */ /* 0x000fc4000f8e10ff */
[----:B------:R-:W-:Y:S01]  /*0590*/  LEA R10, R10, UR7, 0x2 ;  /* 0x000000070a0a7c11 */ /* 0x000fe2000f8e10ff */
[----:B------:R-:W0:Y:S01]  /*05a0*/  LDS R17, [R8] ;  /* 0x0000000008117984 */ /* 0x000e220000000800 */
[----:B------:R-:W-:Y:S02]  /*05b0*/  LEA R11, R11, UR7, 0x2 ;  /* 0x000000070b0b7c11 */ /* 0x000fe4000f8e10ff */
[----:B------:R-:W-:Y:S01]  /*05c0*/  LEA R12, R12, UR7, 0x2 ;  /* 0x000000070c0c7c11 */ /* 0x000fe2000f8e10ff */
[----:B------:R-:W1:Y:S01]  /*05d0*/  LDS R16, [R9] ;  /* 0x0000000009107984 */ /* 0x000e620000000800 */
[----:B------:R-:W-:Y:S02]  /*05e0*/  IADD3 R13, PT, PT, R25, R13, RZ ;  /* 0x0000000d190d7210 */ /* 0x000fe40007ffe0ff */
[----:B------:R-:W-:Y:S01]  /*05f0*/  LEA R14, R14, UR7, 0x2 ;  /* 0x000000070e0e7c11 */ /* 0x000fe2000f8e10ff */
[----:B------:R-:W2:Y:S01]  /*0600*/  LDS R19, [R10] ;  /* 0x000000000a137984 */ /* 0x000ea20000000800 */
[----:B------:R-:W-:-:S02]  /*0610*/  LEA R13, R13, UR7, 0x2 ;  /* 0x000000070d0d7c11 */ /* 0x000fc4000f8e10ff */
[----:B------:R-:W-:Y:S01]  /*0620*/  IADD3 R15, PT, PT, R25, R15, RZ ;  /* 0x0000000f190f7210 */ /* 0x000fe20007ffe0ff */
[----:B------:R-:W3:Y:S03]  /*0630*/  LDS R18, [R11] ;  /* 0x000000000b127984 */ /* 0x000ee60000000800 */
[----:B------:R-:W-:Y:S01]  /*0640*/  LEA R15, R15, UR7, 0x2 ;  /* 0x000000070f0f7c11 */ /* 0x000fe2000f8e10ff */
[----:B------:R-:W4:Y:S04]  /*0650*/  LDS R12, [R12] ;  /* 0x000000000c0c7984 */ /* 0x000f280000000800 */
[----:B------:R-:W5:Y:S04]  /*0660*/  LDS R13, [R13] ;  /* 0x000000000d0d7984 */ /* 0x000f680000000800 */
[----:B------:R-:W5:Y:S04]  /*0670*/  LDS.128 R8, [UR10+0x30] ;  /* 0x0000300aff087984 */ /* 0x000f680008000c00 */
[----:B------:R-:W5:Y:S01]  /*0680*/  LDS R14, [R14] ;  /* 0x000000000e0e7984 */ /* 0x000f620000000800 */
[----:B0-----:R-:W-:Y:S01]  /*0690*/  FADD R24, R17, R24 ;  /* 0x0000001811187221 */ /* 0x001fe20000000000 */
[----:B-1----:R-:W-:Y:S01]  /*06a0*/  FADD R23, R16, R23 ;  /* 0x0000001710177221 */ /* 0x002fe20000000000 */
[----:B--2---:R-:W-:Y:S01]  /*06b0*/  FADD R22, R19, R22 ;  /* 0x0000001613167221 */ /* 0x004fe20000000000 */
[----:B---3--:R-:W-:-:S02]  /*06c0*/  FADD R21, R18, R21 ;  /* 0x0000001512157221 */ /* 0x008fc40000000000 */
[----:B------:R-:W0:Y:S01]  /*06d0*/  LDS.128 R16, [UR10+0x20] ;  /* 0x0000200aff107984 */ /* 0x000e220008000c00 */
[----:B----4-:R-:W-:Y:S01]  /*06e0*/  FADD R20, R12, R20 ;  /* 0x000000140c147221 */ /* 0x010fe20000000000 */
[----:B-----5:R-:W-:Y:S01]  /*06f0*/  FADD R7, R13, R7 ;  /* 0x000000070d077221 */ /* 0x020fe20000000000 */
[----:B------:R-:W-:Y:S01]  /*0700*/  IMAD.IADD R8, R8, 0x1, R25 ;  /* 0x0000000108087824 */ /* 0x000fe200078e0219 */
[C---:B------:R-:W-:Y:S01]  /*0710*/  IADD3 R9, PT, PT, R25.reuse, R9, RZ ;  /* 0x0000000919097210 */ /* 0x040fe20007ffe0ff */
[C---:B------:R-:W-:Y:S01]  /*0720*/  IMAD.IADD R10, R25.reuse, 0x1, R10 ;  /* 0x00000001190a7824 */ /* 0x040fe200078e020a */
[----:B------:R-:W-:Y:S01]  /*0730*/  IADD3 R11, PT, PT, R25, R11, RZ ;  /* 0x0000000b190b7210 */ /* 0x000fe20007ffe0ff */
[----:B------:R-:W-:Y:S01]  /*0740*/  FADD R6, R14, R6 ;  /* 0x000000060e067221 */ /* 0x000fe20000000000 */
[----:B------:R-:W-:Y:S01]  /*0750*/  LEA R8, R8, UR7, 0x2 ;  /* 0x0000000708087c11 */ /* 0x000fe2000f8e10ff */
[----:B------:R-:W1:Y:S01]  /*0760*/  LDS R14, [R15] ;  /* 0x000000000f0e7984 */ /* 0x000e620000000800 */
[----:B------:R-:W-:-:S02]  /*0770*/  LEA R9, R9, UR7, 0x2 ;  /* 0x0000000709097c11 */ /* 0x000fc4000f8e10ff */
[----:B------:R-:W-:Y:S02]  /*0780*/  LEA R10, R10, UR7, 0x2 ;  /* 0x000000070a0a7c11 */ /* 0x000fe4000f8e10ff */
[----:B------:R-:W2:Y:S01]  /*0790*/  LDS R8, [R8] ;  /* 0x0000000008087984 */ /* 0x000ea20000000800 */
[----:B------:R-:W-:-:S03]  /*07a0*/  LEA R11, R11, UR7, 0x2 ;  /* 0x000000070b0b7c11 */ /* 0x000fc6000f8e10ff */
[----:B------:R-:W3:Y:S04]  /*07b0*/  LDS R9, [R9] ;  /* 0x0000000009097984 */ /* 0x000ee80000000800 */
[----:B------:R-:W4:Y:S01]  /*07c0*/  LDS R10, [R10] ;  /* 0x000000000a0a7984 */ /* 0x000f220000000800 */
[C---:B0-----:R-:W-:Y:S01]  /*07d0*/  IADD3 R17, PT, PT, R25.reuse, R17, RZ ;  /* 0x0000001119117210 */ /* 0x041fe20007ffe0ff */
[C---:B------:R-:W-:Y:S01]  /*07e0*/  IMAD.IADD R18, R25.reuse, 0x1, R18 ;  /* 0x0000000119127824 */ /* 0x040fe200078e0212 */
[----:B------:R-:W-:Y:S01]  /*07f0*/  IADD3 R19, PT, PT, R25, R19, RZ ;  /* 0x0000001319137210 */ /* 0x000fe20007ffe0ff */
[----:B------:R-:W-:Y:S01]  /*0800*/  IMAD.IADD R16, R16, 0x1, R25 ;  /* 0x0000000110107824 */ /* 0x000fe200078e0219 */
[----:B------:R-:W-:Y:S02]  /*0810*/  LEA R17, R17, UR7, 0x2 ;  /* 0x0000000711117c11 */ /* 0x000fe4000f8e10ff */
[----:B------:R-:W-:-:S02]  /*0820*/  LEA R18, R18, UR7, 0x2 ;  /* 0x0000000712127c11 */ /* 0x000fc4000f8e10ff */
[----:B------:R-:W-:Y:S02]  /*0830*/  LEA R12, R19, UR7, 0x2 ;  /* 0x00000007130c7c11 */ /* 0x000fe4000f8e10ff */
[----:B------:R-:W0:Y:S01]  /*0840*/  LDS R17, [R17] ;  /* 0x0000000011117984 */ /* 0x000e220000000800 */
[----:B------:R-:W-:-:S03]  /*0850*/  LEA R16, R16, UR7, 0x2 ;  /* 0x0000000710107c11 */ /* 0x000fc6000f8e10ff */
[----:B------:R-:W5:Y:S01]  /*0860*/  LDS R19, [R18] ;  /* 0x0000000012137984 */ /* 0x000f620000000800 */
[----:B-1----:R-:W-:-:S03]  /*0870*/  FADD R5, R14, R5 ;  /* 0x000000050e057221 */ /* 0x002fc60000000000 */
[----:B------:R-:W1:Y:S01]  /*0880*/  LDS R13, [R16] ;  /* 0x00000000100d7984 */ /* 0x000e620000000800 */
[----:B--2---:R-:W-:-:S03]  /*0890*/  FADD R26, R8, R26 ;  /* 0x0000001a081a7221 */ /* 0x004fc60000000000 */
[----:B------:R-:W2:Y:S01]  /*08a0*/  LDS R12, [R12] ;  /* 0x000000000c0c7984 */ /* 0x000ea20000000800 */
[----:B---3--:R-:W-:-:S03]  /*08b0*/  FADD R27, R9, R27 ;  /* 0x0000001b091b7221 */ /* 0x008fc60000000000 */
[----:B------:R-:W3:Y:S01]  /*08c0*/  LDS R8, [R11] ;  /* 0x000000000b087984 */ /* 0x000ee20000000800 */
[----:B----4-:R-:W-:Y:S01]  /*08d0*/  FADD R28, R10, R28 ;  /* 0x0000001c0a1c7221 */ /* 0x010fe20000000000 */
[----:B0-----:R-:W-:Y:S01]  /*08e0*/  FADD R3, R17, R3 ;  /* 0x0000000311037221 */ /* 0x001fe20000000000 */
[----:B-----5:R-:W-:Y:S02]  /*08f0*/  FADD R2, R19, R2 ;  /* 0x0000000213027221 */ /* 0x020fe40000000000 */
[----:B------:R-:W0:Y:S01]  /*0900*/  LDS.128 R16, [UR10+0x40] ;  /* 0x0000400aff107984 */ /* 0x000e220008000c00 */
[----:B-1----:R-:W-:Y:S01]  /*0910*/  FADD R4, R13, R4 ;  /* 0x000000040d047221 */ /* 0x002fe20000000000 */
[----:B--2---:R-:W-:Y:S02]  /*0920*/  FADD R0, R12, R0 ;  /* 0x000000000c007221 */ /* 0x004fe40000000000 */
[----:B------:R-:W1:Y:S01]  /*0930*/  LDS.128 R12, [UR10+0x50] ;  /* 0x0000500aff0c7984 */ /* 0x000e620008000c00 */
[----:B---3--:R-:W-:Y:S01]  /*0940*/  FADD R29, R8, R29 ;  /* 0x0000001d081d7221 */ /* 0x008fe20000000000 */
[C---:B0-----:R-:W-:Y:S01]  /*0950*/  IMAD.IADD R18, R25.reuse, 0x1, R18 ;  /* 0x0000000119127824 */ /* 0x041fe200078e0212 */
[C---:B------:R-:W-:Y:S01]  /*0960*/  IADD3 R19, PT, PT, R25.reuse, R19, RZ ;  /* 0x0000001319137210 */ /* 0x040fe20007ffe0ff */
[----:B------:R-:W-:Y:S01]  /*0970*/  IMAD.IADD R16, R16, 0x1, R25 ;  /* 0x0000000110107824 */ /* 0x000fe200078e0219 */
[----:B------:R-:W-:-:S02]  /*0980*/  IADD3 R17, PT, PT, R25, R17, RZ ;  /* 0x0000001119117210 */ /* 0x000fc40007ffe0ff */
[----:B------:R-:W-:Y:S02]  /*0990*/  LEA R18, R18, UR7, 0x2 ;  /* 0x0000000712127c11 */ /* 0x000fe4000f8e10ff */
[----:B------:R-:W-:Y:S01]  /*09a0*/  LEA R19, R19, UR7, 0x2 ;  /* 0x0000000713137c11 */ /* 0x000fe2000f8e10ff */
[----:B-1----:R-:W-:Y:S01]  /*09b0*/  IMAD.IADD R12, R12, 0x1, R25 ;  /* 0x000000010c0c7824 */ /* 0x002fe200078e0219 */
[----:B------:R-:W-:Y:S01]  /*09c0*/  LEA R16, R16, UR7, 0x2 ;  /* 0x0000000710107c11 */ /* 0x000fe2000f8e10ff */
[----:B------:R-:W-:Y:S01]  /*09d0*/  IMAD.IADD R15, R25, 0x1, R15 ;  /* 0x00000001190f7824 */ /* 0x000fe200078e020f */
[----:B------:R-:W-:Y:S01]  /*09e0*/  LEA R17, R17, UR7, 0x2 ;  /* 0x0000000711117c11 */ /* 0x000fe2000f8e10ff */
[----:B------:R-:W0:Y:S01]  /*09f0*/  LDS R18, [R18] ;  /* 0x0000000012127984 */ /* 0x000e220000000800 */
[C---:B------:R-:W-:Y:S02]  /*0a00*/  IADD3 R13, PT, PT, R25.reuse, R13, RZ ;  /* 0x0000000d190d7210 */ /* 0x040fe40007ffe0ff */
[----:B------:R-:W-:Y:S01]  /*0a10*/  IADD3 R14, PT, PT, R25, R14, RZ ;  /* 0x0000000e190e7210 */ /* 0x000fe20007ffe0ff */
[----:B------:R-:W1:Y:S01]  /*0a20*/  LDS R9, [R16] ;  /* 0x0000000010097984 */ /* 0x000e620000000800 */
[----:B------:R-:W-:-:S02]  /*0a30*/  LEA R12, R12, UR7, 0x2 ;  /* 0x000000070c0c7c11 */ /* 0x000fc4000f8e10ff */
[----:B------:R-:W-:Y:S01]  /*0a40*/  LEA R13, R13, UR7, 0x2 ;  /* 0x000000070d0d7c11 */ /* 0x000fe2000f8e10ff */
[----:B------:R-:W2:Y:S01]  /*0a50*/  LDS R10, [R17] ;  /* 0x00000000110a7984 */ /* 0x000ea20000000800 */
[----:B------:R-:W-:Y:S02]  /*0a60*/  LEA R14, R14, UR7, 0x2 ;  /* 0x000000070e0e7c11 */ /* 0x000fe4000f8e10ff */
[----:B------:R-:W-:Y:S01]  /*0a70*/  LEA R15, R15, UR7, 0x2 ;  /* 0x000000070f0f7c11 */ /* 0x000fe2000f8e10ff */
[----:B------:R-:W3:Y:S04]  /*0a80*/  LDS R19, [R19] ;  /* 0x0000000013137984 */ /* 0x000ee80000000800 */
[----:B------:R-:W4:Y:S04]  /*0a90*/  LDS R12, [R12] ;  /* 0x000000000c0c7984 */ /* 0x000f280000000800 */
[----:B------:R-:W5:Y:S04]  /*0aa0*/  LDS R13, [R13] ;  /* 0x000000000d0d7984 */ /* 0x000f680000000800 */
[----:B------:R-:W5:Y:S01]  /*0ab0*/  LDS R14, [R14] ;  /* 0x000000000e0e7984 */ /* 0x000f620000000800 */
[----:B0-----:R-:W-:Y:S01]  /*0ac0*/  FADD R32, R18, R32 ;  /* 0x0000002012207221 */ /* 0x001fe20000000000 */
[----:B-1----:R-:W-:Y:S01]  /*0ad0*/  FADD R30, R9, R30 ;  /* 0x0000001e091e7221 */ /* 0x002fe20000000000 */
[----:B--2---:R-:W-:-:S02]  /*0ae0*/  FADD R31, R10, R31 ;  /* 0x0000001f0a1f7221 */ /* 0x004fc40000000000 */
[----:B------:R-:W0:Y:S01]  /*0af0*/  LDS.128 R8, [UR10+0x60] ;  /* 0x0000600aff087984 */ /* 0x000e220008000c00 */
[----:B---3--:R-:W-:-:S03]  /*0b00*/  FADD R33, R19, R33 ;  /* 0x0000002113217221 */ /* 0x008fc60000000000 */
[----:B------:R-:W1:Y:S01]  /*0b10*/  LDS.128 R16, [UR10+0x70] ;  /* 0x0000700aff107984 */ /* 0x000e620008000c00 */
[----:B----4-:R-:W-:-:S03]  /*0b20*/  FADD R34, R12, R34 ;  /* 0x000000220c227221 */ /* 0x010fc60000000000 */
[----:B------:R-:W2:Y:S01]  /*0b30*/  LDS R12, [R15] ;  /* 0x000000000f0c7984 */ /* 0x000ea20000000800 */
[----:B-----5:R-:W-:Y:S01]  /*0b40*/  FADD R35, R13, R35 ;  /* 0x000000230d237221 */ /* 0x020fe20000000000 */
[----:B------:R-:W-:Y:S01]  /*0b50*/  FADD R36, R14, R36 ;  /* 0x000000240e247221 */ /* 0x000fe20000000000 */
[C---:B0-----:R-:W-:Y:S01]  /*0b60*/  IMAD.IADD R10, R25.reuse, 0x1, R10 ;  /* 0x00000001190a7824 */ /* 0x041fe200078e020a */
[C---:B------:R-:W-:Y:S02]  /*0b70*/  IADD3 R11, PT, PT, R25.reuse, R11, RZ ;  /* 0x0000000b190b7210 */ /* 0x040fe40007ffe0ff */
[-C--:B------:R-:W-:Y:S01]  /*0b80*/  IADD3 R8, PT, PT, R8, R25.reuse, RZ ;  /* 0x0000001908087210 */ /* 0x080fe20007ffe0ff */
[C---:B-1----:R-:W-:Y:S01]  /*0b90*/  IMAD.IADD R17, R25.reuse, 0x1, R17 ;  /* 0x0000000119117824 */ /* 0x042fe200078e0211 */
[----:B------:R-:W-:Y:S02]  /*0ba0*/  IADD3 R16, PT, PT, R16, R25, RZ ;  /* 0x0000001910107210 */ /* 0x000fe40007ffe0ff */
[C---:B------:R-:W-:Y:S01]  /*0bb0*/  IADD3 R18, PT, PT, R25.reuse, R18, RZ ;  /* 0x0000001219127210 */ /* 0x040fe20007ffe0ff */
[----:B--2---:R-:W-:Y:S01]  /*0bc0*/  FADD R37, R12, R37 ;  /* 0x000000250c257221 */ /* 0x004fe20000000000 */
[----:B------:R-:W-:-:S02]  /*0bd0*/  IADD3 R19, PT, PT, R25, R19, RZ ;  /* 0x0000001319137210 */ /* 0x000fc40007ffe0ff */
[----:B------:R-:W-:Y:S02]  /*0be0*/  IADD3 R9, PT, PT, R25, R9, RZ ;  /* 0x0000000919097210 */ /* 0x000fe40007ffe0ff */
[----:B------:R-:W-:Y:S02]  /*0bf0*/  LEA R10, R10, UR7, 0x2 ;  /* 0x000000070a0a7c11 */ /* 0x000fe4000f8e10ff */
[----:B------:R-:W-:Y:S02]  /*0c00*/  LEA R11, R11, UR7, 0x2 ;  /* 0x000000070b0b7c11 */ /* 0x000fe4000f8e10ff */
[----:B------:R-:W-:Y:S02]  /*0c10*/  LEA R16, R16, UR7, 0x2 ;  /* 0x0000000710107c11 */ /* 0x000fe4000f8e10ff */
[----:B------:R-:W-:Y:S01]  /*0c20*/  LEA R17, R17, UR7, 0x2 ;  /* 0x0000000711117c11 */ /* 0x000fe2000f8e10ff */
[----:B------:R-:W0:Y:S01]  /*0c30*/  LDS R10, [R10] ;  /* 0x000000000a0a7984 */ /* 0x000e220000000800 */
[----:B------:R-:W-:-:S02]  /*0c40*/  LEA R18, R18, UR7, 0x2 ;  /* 0x0000000712127c11 */ /* 0x000fc4000f8e10ff */
[----:B------:R-:W-:Y:S01]  /*0c50*/  LEA R19, R19, UR7, 0x2 ;  /* 0x0000000713137c11 */ /* 0x000fe2000f8e10ff */
[----:B------:R-:W1:Y:S01]  /*0c60*/  LDS R11, [R11] ;  /* 0x000000000b0b7984 */ /* 0x000e620000000800 */
[----:B------:R-:W-:Y:S02]  /*0c70*/  LEA R8, R8, UR7, 0x2 ;  /* 0x0000000708087c11 */ /* 0x000fe4000f8e10ff */
[----:B------:R-:W-:Y:S01]  /*0c80*/  LEA R9, R9, UR7, 0x2 ;  /* 0x0000000709097c11 */ /* 0x000fe2000f8e10ff */
[----:B------:R-:W2:Y:S01]  /*0c90*/  LDS R16, [R16] ;  /* 0x0000000010107984 */ /* 0x000ea20000000800 */
[----:B------:R-:W3:Y:S03]  /*0ca0*/  LDCU UR7, c[0x0][0x398] ;  /* 0x00007300ff0777ac */ /* 0x000ee60008000800 */
[----:B------:R-:W4:Y:S04]  /*0cb0*/  LDS R13, [R8] ;  /* 0x00000000080d7984 */ /* 0x000f280000000800 */
[----:B------:R-:W5:Y:S04]  /*0cc0*/  LDS R14, [R9] ;  /* 0x00000000090e7984 */ /* 0x000f680000000800 */
[----:B------:R-:W5:Y:S04]  /*0cd0*/  LDS R17, [R17] ;  /* 0x0000000011117984 */ /* 0x000f680000000800 */
[----:B------:R-:W5:Y:S01]  /*0ce0*/  LDS R18, [R18] ;  /* 0x0000000012127984 */ /* 0x000f620000000800 */
[----:B---3--:R-:W-:-:S03]  /*0cf0*/  UISETP.NE.AND UP0, UPT, UR4, UR7, UPT ;  /* 0x000000070400728c */ /* 0x008fc6000bf05270 */
[----:B------:R-:W3:Y:S01]  /*0d00*/  LDS R19, [R19] ;  /* 0x0000000013137984 */ /* 0x000ee20000000800 */
[----:B0-----:R-:W-:Y:S01]  /*0d10*/  FADD R40, R10, R40 ;  /* 0x000000280a287221 */ /* 0x001fe20000000000 */
[----:B-1----:R-:W-:Y:S01]  /*0d20*/  FADD R41, R11, R41 ;  /* 0x000000290b297221 */ /* 0x002fe20000000000 */
[----:B--2---:R-:W-:Y:S01]  /*0d30*/  FADD R42, R16, R42 ;  /* 0x0000002a102a7221 */ /* 0x004fe20000000000 */
[----:B----4-:R-:W-:Y:S01]  /*0d40*/  FADD R38, R13, R38 ;  /* 0x000000260d267221 */ /* 0x010fe20000000000 */
[----:B-----5:R-:W-:Y:S01]  /*0d50*/  FADD R39, R14, R39 ;  /* 0x000000270e277221 */ /* 0x020fe20000000000 */
[----:B------:R-:W-:Y:S01]  /*0d60*/  FADD R43, R17, R43 ;  /* 0x0000002b112b7221 */ /* 0x000fe20000000000 */
[----:B------:R-:W-:Y:S01]  /*0d70*/  FADD R44, R18, R44 ;  /* 0x0000002c122c7221 */ /* 0x000fe20000000000 */
[----:B---3--:R-:W-:Y:S01]  /*0d80*/  FADD R45, R19, R45 ;  /* 0x0000002d132d7221 */ /* 0x008fe20000000000 */
[----:B------:R-:W-:Y:S06]  /*0d90*/  BRA.U UP0, `(.L_x_4) ;  /* 0xfffffff500147547 */ /* 0x000fec000b83ffff */
.L_x_0:
[----:B------:R-:W1:Y:S01]  /*0da0*/  S2R R11, SR_TID.X ;  /* 0x00000000000b7919 */ /* 0x000e620000002100 */
[----:B------:R-:W2:Y:S01]  /*0db0*/  S2UR UR7, SR_CTAID.Y ;  /* 0x00000000000779c3 */ /* 0x000ea20000002600 */
[----:B------:R-:W2:Y:S07]  /*0dc0*/  LDCU UR9, c[0x0][0x39c] ;  /* 0x00007380ff0977ac */ /* 0x000eae0008000800 */
[----:B------:R-:W1:Y:S08]  /*0dd0*/  S2UR UR8, SR_CTAID.X ;  /* 0x00000000000879c3 */ /* 0x000e700000002500 */
[----:B------:R-:W1:Y:S08]  /*0de0*/  LDC R10, c[0x0][0x360] ;  /* 0x0000d800ff0a7b82 */ /* 0x000e700000000800 */
[----:B------:R-:W3:Y:S01]  /*0df0*/  LDC.64 R8, c[0x0][0x388] ;  /* 0x0000e200ff087b82 */ /* 0x000ee20000000a00 */
[----:B--2---:R-:W-:Y:S01]  /*0e00*/  UIMAD UR7, UR7, UR9, URZ ;  /* 0x00000009070772a4 */ /* 0x004fe2000f8e02ff */
[----:B-1----:R-:W-:-:S05]  /*0e10*/  IMAD R10, R10, UR8, R11 ;  /* 0x000000080a0a7c24 */ /* 0x002fca000f8e020b */
[----:B------:R-:W-:-:S05]  /*0e20*/  IMAD.U32 R11, RZ, RZ, UR7 ;  /* 0x00000007ff0b7e24 */ /* 0x000fca000f8e00ff */
[----:B------:R-:W-:-:S04]  /*0e30*/  LEA R11, R11, R10, 0x5 ;  /* 0x0000000a0b0b7211 */ /* 0x000fc800078e28ff */
[C---:B------:R-:W-:Y:S01]  /*0e40*/  IADD3 R13, PT, PT, R11.reuse, UR9, RZ ;  /* 0x000000090b0d7c10 */ /* 0x040fe2000fffe0ff */
[----:B---3--:R-:W-:-:S04]  /*0e50*/  IMAD.WIDE.U32 R10, R11, 0x4, R8 ;  /* 0x000000040b0a7825 */ /* 0x008fc800078e0008 */
[C---:B------:R-:W-:Y:S01]  /*0e60*/  VIADD R15, R13.reuse, UR9 ;  /* 0x000000090d0f7c36 */ /* 0x040fe20008000000 */
[----:B0-----:R0:W-:Y:S01]  /*0e70*/  STG.E desc[UR12][R10.64], R24 ;  /* 0x000000180a007986 */ /* 0x0011e2000c10190c */
[----:B------:R-:W-:-:S03]  /*0e80*/  IMAD.WIDE.U32 R12, R13, 0x4, R8 ;  /* 0x000000040d0c7825 */ /* 0x000fc600078e0008 */
[C---:B------:R-:W-:Y:S01]  /*0e90*/  IADD3 R17, PT, PT, R15.reuse, UR9, RZ ;  /* 0x000000090f117c10 */ /* 0x040fe2000fffe0ff */
[--C-:B------:R-:W-:Y:S01]  /*0ea0*/  IMAD.WIDE.U32 R14, R15, 0x4, R8.reuse ;  /* 0x000000040f0e7825 */ /* 0x100fe200078e0008 */
[----:B------:R1:W-:Y:S04]  /*0eb0*/  STG.E desc[UR12][R12.64], R23 ;  /* 0x000000170c007986 */ /* 0x0003e8000c10190c */
[----:B------:R2:W-:Y:S01]  /*0ec0*/  STG.E desc[UR12][R14.64], R22 ;  /* 0x000000160e007986 */ /* 0x0005e2000c10190c */
[C---:B0-----:R-:W-:Y:S01]  /*0ed0*/  IADD3 R11, PT, PT, R17.reuse, UR9, RZ ;  /* 0x00000009110b7c10 */ /* 0x041fe2000fffe0ff */
[----:B------:R-:W-:-:S04]  /*0ee0*/  IMAD.WIDE.U32 R16, R17, 0x4, R8 ;  /* 0x0000000411107825 */ /* 0x000fc800078e0008 */
[C---:B------:R-:W-:Y:S01]  /*0ef0*/  VIADD R25, R11.reuse, UR9 ;  /* 0x000000090b197c36 */ /* 0x040fe20008000000 */
[----:B------:R0:W-:Y:S01]  /*0f00*/  STG.E desc[UR12][R16.64], R21 ;  /* 0x0000001510007986 */ /* 0x0001e2000c10190c */
[----:B------:R-:W-:-:S03]  /*0f10*/  IMAD.WIDE.U32 R10, R11, 0x4, R8 ;  /* 0x000000040b0a7825 */ /* 0x000fc600078e0008 */
[C---:B------:R-:W-:Y:S01]  /*0f20*/  IADD3 R18, PT, PT, R25.reuse, UR9, RZ ;  /* 0x0000000919127c10 */ /* 0x040fe2000fffe0ff */
[--C-:B-1----:R-:W-:Y:S01]  /*0f30*/  IMAD.WIDE.U32 R12, R25, 0x4, R8.reuse ;  /* 0x00000004190c7825 */ /* 0x102fe200078e0008 */
[----:B------:R1:W-:Y:S02]  /*0f40*/  STG.E desc[UR12][R10.64], R20 ;  /* 0x000000140a007986 */ /* 0x0003e4000c10190c */
[C---:B------:R-:W-:Y:S01]  /*0f50*/  IADD3 R19, PT, PT, R18.reuse, UR9, RZ ;  /* 0x0000000912137c10 */ /* 0x040fe2000fffe0ff */
[--C-:B--2---:R-:W-:Y:S01]  /*0f60*/  IMAD.WIDE.U32 R14, R18, 0x4, R8.reuse ;  /* 0x00000004120e7825 */ /* 0x104fe200078e0008 */
[----:B------:R2:W-:Y:S03]  /*0f70*/  STG.E desc[UR12][R12.64], R7 ;  /* 0x000000070c007986 */ /* 0x0005e6000c10190c */
[C---:B------:R-:W-:Y:S01]  /*0f80*/  VIADD R23, R19.reuse, UR9 ;  /* 0x0000000913177c36 */ /* 0x040fe20008000000 */
[----:B------:R-:W-:Y:S01]  /*0f90*/  STG.E desc[UR12][R14.64], R6 ;  /* 0x000000060e007986 */ /* 0x000fe2000c10190c */
[----:B0-----:R-:W-:-:S03]  /*0fa0*/  IMAD.WIDE.U32 R16, R19, 0x4, R8 ;  /* 0x0000000413107825 */ /* 0x001fc600078e0008 */
[C---:B------:R-:W-:Y:S01]  /*0fb0*/  IADD3 R24, PT, PT, R23.reuse, UR9, RZ ;  /* 0x0000000917187c10 */ /* 0x040fe2000fffe0ff */
[--C-:B-1----:R-:W-:Y:S01]  /*0fc0*/  IMAD.WIDE.U32 R10, R23, 0x4, R8.reuse ;  /* 0x00000004170a7825 */ /* 0x102fe200078e0008 */
[----:B------:R-:W-:Y:S02]  /*0fd0*/  STG.E desc[UR12][R16.64], R5 ;  /* 0x0000000510007986 */ /* 0x000fe4000c10190c */
[C---:B------:R-:W-:Y:S01]  /*0fe0*/  IADD3 R21, PT, PT, R24.reuse, UR9, RZ ;  /* 0x0000000918157c10 */ /* 0x040fe2000fffe0ff */
[--C-:B--2---:R-:W-:Y:S01]  /*0ff0*/  IMAD.WIDE.U32 R12, R24, 0x4, R8.reuse ;  /* 0x00000004180c7825 */ /* 0x104fe200078e0008 */
[----:B------:R0:W-:Y:S03]  /*1000*/  STG.E desc[UR12][R10.64], R4 ;  /* 0x000000040a007986 */ /* 0x0001e6000c10190c */
[----:B------:R-:W-:Y:S01]  /*1010*/  VIADD R22, R21, UR9 ;  /* 0x0000000915167c36 */ /* 0x000fe20008000000 */
[----:B------:R-:W-:Y:S04]  /*1020*/  STG.E desc[UR12][R12.64], R3 ;  /* 0x000000030c007986 */ /* 0x000fe8000c10190c */
[C---:B------:R-:W-:Y:S01]  /*1030*/  IADD3 R20, PT, PT, R22.reuse, UR9, RZ ;  /* 0x0000000916147c10 */ /* 0x040fe2000fffe0ff */
[----:B------:R-:W-:-:S03]  /*1040*/  IMAD.WIDE.U32 R22, R22, 0x4, R8 ;  /* 0x0000000416167825 */ /* 0x000fc600078e0008 */
[----:B------:R-:W-:Y:S01]  /*1050*/  IADD3 R25, PT, PT, R20, UR9, RZ ;  /* 0x0000000914197c10 */ /* 0x000fe2000fffe0ff */
[----:B0-----:R-:W-:-:S04]  /*1060*/  IMAD.WIDE.U32 R10, R21, 0x4, R8 ;  /* 0x00000004150a7825 */ /* 0x001fc800078e0008 */
[C---:B------:R-:W-:Y:S01]  /*1070*/  VIADD R7, R25.reuse, UR9 ;  /* 0x0000000919077c36 */ /* 0x040fe20008000000 */
[----:B------:R0:W-:Y:S01]  /*1080*/  STG.E desc[UR12][R10.64], R2 ;  /* 0x000000020a007986 */ /* 0x0001e2000c10190c */
[----:B------:R-:W-:-:S03]  /*1090*/  IMAD.WIDE.U32 R16, R25, 0x4, R8 ;  /* 0x0000000419107825 */ /* 0x000fc600078e0008 */
[C---:B------:R-:W-:Y:S01]  /*10a0*/  IADD3 R18, PT, PT, R7.reuse, UR9, RZ ;  /* 0x0000000907127c10 */ /* 0x040fe2000fffe0ff */
[--C-:B------:R-:W-:Y:S01]  /*10b0*/  IMAD.WIDE.U32 R20, R20, 0x4, R8.reuse ;  /* 0x0000000414147825 */ /* 0x100fe200078e0008 */
[----:B------:R-:W-:Y:S02]  /*10c0*/  STG.E desc[UR12][R22.64], R0 ;  /* 0x0000000016007986 */ /* 0x000fe4000c10190c */
[C---:B------:R-:W-:Y:S01]  /*10d0*/  IADD3 R15, PT, PT, R18.reuse, UR9, RZ ;  /* 0x00000009120f7c10 */ /* 0x040fe2000fffe0ff */
[--C-:B------:R-:W-:Y:S01]  /*10e0*/  IMAD.WIDE.U32 R6, R7, 0x4, R8.reuse ;  /* 0x0000000407067825 */ /* 0x100fe200078e0008 */
[----:B------:R-:W-:Y:S03]  /*10f0*/  STG.E desc[UR12][R20.64], R26 ;  /* 0x0000001a14007986 */ /* 0x000fe6000c10190c */
[----:B------:R-:W-:Y:S01]  /*1100*/  VIADD R19, R15, UR9 ;  /* 0x000000090f137c36 */ /* 0x000fe20008000000 */
[----:B------:R-:W-:Y:S01]  /*1110*/  STG.E desc[UR12][R16.64], R27 ;  /* 0x0000001b10007986 */ /* 0x000fe2000c10190c */
[----:B0-----:R-:W-:-:S03]  /*1120*/  IMAD.WIDE.U32 R2, R18, 0x4, R8 ;  /* 0x0000000412027825 */ /* 0x001fc600078e0008 */
[----:B------:R-:W-:Y:S01]  /*1130*/  IADD3 R5, PT, PT, R19, UR9, RZ ;  /* 0x0000000913057c10 */ /* 0x000fe2000fffe0ff */
[--C-:B------:R-:W-:Y:S01]  /*1140*/  IMAD.WIDE.U32 R10, R15, 0x4, R8.reuse ;  /* 0x000000040f0a7825 */ /* 0x100fe200078e0008 */
[----:B------:R0:W-:Y:S02]  /*1150*/  STG.E desc[UR12][R6.64], R28 ;  /* 0x0000001c06007986 */ /* 0x0001e4000c10190c */
[----:B------:R-:W-:Y:S01]  /*1160*/  IADD3 R24, PT, PT, R5, UR9, RZ ;  /* 0x0000000905187c10 */ /* 0x000fe2000fffe0ff */
[--C-:B------:R-:W-:Y:S01]  /*1170*/  IMAD.WIDE.U32 R18, R19, 0x4, R8.reuse ;  /* 0x0000000413127825 */ /* 0x100fe200078e0008 */
[----:B------:R1:W-:Y:S03]  /*1180*/  STG.E desc[UR12][R2.64], R29 ;  /* 0x0000001d02007986 */ /* 0x0003e6000c10190c */
[----:B------:R-:W-:Y:S01]  /*1190*/  VIADD R14, R24, UR9 ;  /* 0x00000009180e7c36 */ /* 0x000fe20008000000 */
[----:B------:R2:W-:Y:S01]  /*11a0*/  STG.E desc[UR12][R10.64], R30 ;  /* 0x0000001e0a007986 */ /* 0x0005e2000c10190c */
[----:B------:R-:W-:-:S03]  /*11b0*/  IMAD.WIDE.U32 R4, R5, 0x4, R8 ;  /* 0x0000000405047825 */ /* 0x000fc600078e0008 */
[----:B------:R-:W-:Y:S01]  /*11c0*/  IADD3 R13, PT, PT, R14, UR9, RZ ;  /* 0x000000090e0d7c10 */ /* 0x000fe2000fffe0ff */
[----:B------:R3:W-:Y:S01]  /*11d0*/  STG.E desc[UR12][R18.64], R31 ;  /* 0x0000001f12007986 */ /* 0x0007e2000c10190c */
[--C-:B0-----:R-:W-:Y:S02]  /*11e0*/  IMAD.WIDE.U32 R6, R24, 0x4, R8.reuse ;  /* 0x0000000418067825 */ /* 0x101fe400078e0008 */
[----:B------:R-:W-:Y:S01]  /*11f0*/  IADD3 R25, PT, PT, R13, UR9, RZ ;  /* 0x000000090d197c10 */ /* 0x000fe2000fffe0ff */
[----:B------:R0:W-:Y:S01]  /*1200*/  STG.E desc[UR12][R4.64], R32 ;  /* 0x0000002004007986 */ /* 0x0001e2000c10190c */
[----:B------:R-:W-:-:S03]  /*1210*/  IMAD.WIDE.U32 R14, R14, 0x4, R8 ;  /* 0x000000040e0e7825 */ /* 0x000fc600078e0008 */
[----:B------:R4:W-:Y:S01]  /*1220*/  STG.E desc[UR12][R6.64], R33 ;  /* 0x0000002106007986 */ /* 0x0009e2000c10190c */
[C---:B------:R-:W-:Y:S02]  /*1230*/  VIADD R12, R25.reuse, UR9 ;  /* 0x00000009190c7c36 */ /* 0x040fe40008000000 */
[--C-:B------:R-:W-:Y:S01]  /*1240*/  IMAD.WIDE.U32 R22, R25, 0x4, R8.reuse ;  /* 0x0000000419167825 */ /* 0x100fe200078e0008 */
[----:B------:R5:W-:Y:S02]  /*1250*/  STG.E desc[UR12][R14.64], R34 ;  /* 0x000000220e007986 */ /* 0x000be4000c10190c */
[----:B------:R-:W-:Y:S01]  /*1260*/  IADD3 R17, PT, PT, R12, UR9, RZ ;  /* 0x000000090c117c10 */ /* 0x000fe2000fffe0ff */
[----:B------:R-:W-:-:S03]  /*1270*/  IMAD.WIDE.U32 R20, R13, 0x4, R8 ;  /* 0x000000040d147825 */ /* 0x000fc600078e0008 */
[C---:B------:R-:W-:Y:S01]  /*1280*/  IADD3 R0, PT, PT, R17.reuse, UR9, RZ ;  /* 0x0000000911007c10 */ /* 0x040fe2000fffe0ff */
[--C-:B-1----:R-:W-:Y:S01]  /*1290*/  IMAD.WIDE.U32 R2, R17, 0x4, R8.reuse ;  /* 0x0000000411027825 */ /* 0x102fe200078e0008 */
[----:B------:R1:W-:Y:S03]  /*12a0*/  STG.E desc[UR12][R20.64], R35 ;  /* 0x0000002314007986 */ /* 0x0003e6000c10190c */
[----:B------:R-:W-:Y:S01]  /*12b0*/  VIADD R27, R0, UR9 ;  /* 0x00000009001b7c36 */ /* 0x000fe20008000000 */
[----:B------:R-:W-:Y:S01]  /*12c0*/  STG.E desc[UR12][R22.64], R36 ;  /* 0x0000002416007986 */ /* 0x000fe2000c10190c */
[----:B------:R-:W-:-:S03]  /*12d0*/  IMAD.WIDE.U32 R12, R12, 0x4, R8 ;  /* 0x000000040c0c7825 */ /* 0x000fc600078e0008 */
[C---:B------:R-:W-:Y:S01]  /*12e0*/  IADD3 R25, PT, PT, R27.reuse, UR9, RZ ;  /* 0x000000091b197c10 */ /* 0x040fe2000fffe0ff */
[--C-:B--2---:R-:W-:Y:S01]  /*12f0*/  IMAD.WIDE.U32 R10, R27, 0x4, R8.reuse ;  /* 0x000000041b0a7825 */ /* 0x104fe200078e0008 */
[----:B------:R-:W-:Y:S02]  /*1300*/  STG.E desc[UR12][R12.64], R37 ;  /* 0x000000250c007986 */ /* 0x000fe4000c10190c */
[----:B---3--:R-:W-:Y:S01]  /*1310*/  IADD3 R19, PT, PT, R25, UR9, RZ ;  /* 0x0000000919137c10 */ /* 0x008fe2000fffe0ff */
[--C-:B0-----:R-:W-:Y:S01]  /*1320*/  IMAD.WIDE.U32 R4, R0, 0x4, R8.reuse ;  /* 0x0000000400047825 */ /* 0x101fe200078e0008 */
[----:B------:R-:W-:Y:S03]  /*1330*/  STG.E desc[UR12][R2.64], R38 ;  /* 0x0000002602007986 */ /* 0x000fe6000c10190c */
[----:B------:R-:W-:Y:S01]  /*1340*/  VIADD R17, R19, UR9 ;  /* 0x0000000913117c36 */ /* 0x000fe20008000000 */
[----:B------:R-:W-:Y:S01]  /*1350*/  STG.E desc[UR12][R4.64], R39 ;  /* 0x0000002704007986 */ /* 0x000fe2000c10190c */
[----:B----4-:R-:W-:-:S03]  /*1360*/  IMAD.WIDE.U32 R6, R25, 0x4, R8 ;  /* 0x0000000419067825 */ /* 0x010fc600078e0008 */
[----:B------:R-:W-:Y:S01]  /*1370*/  IADD3 R27, PT, PT, R17, UR9, RZ ;  /* 0x00000009111b7c10 */ /* 0x000fe2000fffe0ff */
[--C-:B-----5:R-:W-:Y:S01]  /*1380*/  IMAD.WIDE.U32 R14, R19, 0x4, R8.reuse ;  /* 0x00000004130e7825 */ /* 0x120fe200078e0008 */
[----:B------:R-:W-:Y:S02]  /*1390*/  STG.E desc[UR12][R10.64], R40 ;  /* 0x000000280a007986 */ /* 0x000fe4000c10190c */
[----:B-1----:R-:W-:Y:S01]  /*13a0*/  IADD3 R21, PT, PT, R27, UR9, RZ ;  /* 0x000000091b157c10 */ /* 0x002fe2000fffe0ff */
[--C-:B------:R-:W-:Y:S01]  /*13b0*/  IMAD.WIDE.U32 R16, R17, 0x4, R8.reuse ;  /* 0x0000000411107825 */ /* 0x100fe200078e0008 */
[----:B------:R-:W-:Y:S03]  /*13c0*/  STG.E desc[UR12][R6.64], R41 ;  /* 0x0000002906007986 */ /* 0x000fe6000c10190c */
[--C-:B------:R-:W-:Y:S01]  /*13d0*/  IMAD.WIDE.U32 R18, R27, 0x4, R8.reuse ;  /* 0x000000041b127825 */ /* 0x100fe200078e0008 */
[----:B------:R-:W-:Y:S03]  /*13e0*/  STG.E desc[UR12][R14.64], R42 ;  /* 0x0000002a0e007986 */ /* 0x000fe6000c10190c */
[----:B------:R-:W-:Y:S01]  /*13f0*/  IMAD.WIDE.U32 R8, R21, 0x4, R8 ;  /* 0x0000000415087825 */ /* 0x000fe200078e0008 */
[----:B------:R-:W-:Y:S04]  /*1400*/  STG.E desc[UR12][R16.64], R43 ;  /* 0x0000002b10007986 */ /* 0x000fe8000c10190c */
[----:B------:R-:W-:Y:S04]  /*1410*/  STG.E desc[UR12][R18.64], R44 ;  /* 0x0000002c12007986 */ /* 0x000fe8000c10190c */
[----:B------:R-:W-:Y:S01]  /*1420*/  STG.E desc[UR12][R8.64], R45 ;  /* 0x0000002d08007986 */ /* 0x000fe2000c10190c */
[----:B------:R-:W-:Y:S05]  /*1430*/  EXIT ;  /* 0x000000000000794d */ /* 0x000fea0003800000 */
.L_x_5:
[----:B------:R-:W-:-:S00]  /*1440*/  BRA `(.L_x_5) ;  /* 0xfffffffc00fc7947 */ /* 0x000fc0000383ffff */
[----:B------:R-:W-:-:S00]  /*1450*/  NOP ;  /* 0x0000000000007918 */ /* 0x000fc00000000000 */
        /* <DEDUP_REMOVED lines=10> */
.L_x_11:


//--------------------- .text._Z18cache_dedispersionPfS_S_iiffi --------------------------
	.section	.text._Z18cache_dedispersionPfS_S_iiffi,"ax",@progbits
	.align	128
        .global         _Z18cache_dedispersionPfS_S_iiffi
        .type           _Z18cache_dedispersionPfS_S_iiffi,@function
        .size           _Z18cache_dedispersionPfS_S_iiffi,(.L_x_12 - _Z18cache_dedispersionPfS_S_iiffi)
        .other          _Z18cache_dedispersionPfS_S_iiffi,@"STO_CUDA_ENTRY STV_DEFAULT"
_Z18cache_dedispersionPfS_S_iiffi:
.text._Z18cache_dedispersionPfS_S_iiffi:
[----:B------:R-:W-:Y:S01]  /*0000*/  LDC R1, c[0x0][0x37c] ;  /* 0x0000df00ff017b82 */ /* 0x000fe20000000800 */
[----:B------:R-:W0:Y:S01]  /*0010*/  S2R R0, SR_CTAID.Y ;  /* 0x0000000000007919 */ /* 0x000e220000002600 */
[----:B------:R-:W1:Y:S06]  /*0020*/  LDCU UR4, c[0x0][0x360] ;  /* 0x00006c00ff0477ac */ /* 0x000e6c0008000800 */
[----:B------:R-:W2:Y:S01]  /*0030*/  LDC.64 R8, c[0x0][0x3a0] ;  /* 0x0000e800ff087b82 */ /* 0x000ea20000000a00 */
[----:B------:R-:W-:Y:S01]  /*0040*/  HFMA2 R10, -RZ, RZ, 0, 0 ;  /* 0x00000000ff0a7431 */ /* 0x000fe200000001ff */
[----:B------:R-:W0:Y:S01]  /*0050*/  S2R R3, SR_TID.Y ;  /* 0x0000000000037919 */ /* 0x000e220000002200 */
[----:B------:R-:W3:Y:S01]  /*0060*/  LDCU UR6, c[0x0][0x39c] ;  /* 0x00007380ff0677ac */ /* 0x000ee20008000800 */
[----:B------:R-:W-:-:S02]  /*0070*/  CS2R R26, SRZ ;  /* 0x00000000001a7805 */ /* 0x000fc4000001ff00 */
[----:B------:R-:W-:Y:S01]  /*0080*/  MOV R12, RZ ;  /* 0x000000ff000c7202 */ /* 0x000fe20000000f00 */
[----:B------:R-:W4:Y:S01]  /*0090*/  S2R R2, SR_CTAID.X ;  /* 0x0000000000027919 */ /* 0x000f220000002500 */
[----:B------:R-:W0:Y:S01]  /*00a0*/  LDCU UR5, c[0x0][0x364] ;  /* 0x00006c80ff0577ac */ /* 0x000e220008000800 */
[----:B------:R-:W-:Y:S02]  /*00b0*/  CS2R R22, SRZ ;  /* 0x0000000000167805 */ /* 0x000fe4000001ff00 */
[----:B------:R-:W-:Y:S01]  /*00c0*/  CS2R R24, SRZ ;  /* 0x0000000000187805 */ /* 0x000fe2000001ff00 */
[----:B------:R-:W1:Y:S01]  /*00d0*/  S2R R5, SR_TID.X ;  /* 0x0000000000057919 */ /* 0x000e620000002100 */
[----:B------:R-:W0:Y:S01]  /*00e0*/  LDCU.64 UR10, c[0x0][0x358] ;  /* 0x00006b00ff0a77ac */ /* 0x000e220008000a00 */
[----:B---3--:R-:W-:Y:S01]  /*00f0*/  UISETP.GE.AND UP0, UPT, UR6, 0x1, UPT ;  /* 0x000000010600788c */ /* 0x008fe2000bf06270 */
[----:B0-----:R-:W-:-:S05]  /*0100*/  IMAD R4, R0, UR5, R3 ;  /* 0x0000000500047c24 */ /* 0x001fca000f8e0203 */
[----:B------:R-:W-:-:S05]  /*0110*/  I2FP.F32.U32 R7, R4 ;  /* 0x0000000400077245 */ /* 0x000fca0000201000 */
[----:B--2---:R-:W-:Y:S01]  /*0120*/  FFMA R4, R7, R9, R8 ;  /* 0x0000000907047223 */ /* 0x004fe20000000008 */
[----:B-1--4-:R-:W-:Y:S06]  /*0130*/  BRA.U !UP0, `(.L_x_6) ;  /* 0x0000000d08287547 */ /* 0x012fec000b800000 */
[----:B------:R-:W0:Y:S01]  /*0140*/  LDC R14, c[0x0][0x3a8] ;  /* 0x0000ea00ff0e7b82 */ /* 0x000e220000000800 */
[----:B------:R-:W-:Y:S01]  /*0150*/  UISETP.GE.U32.AND UP0, UPT, UR6, 0x4, UPT ;  /* 0x000000040600788c */ /* 0x000fe2000bf06070 */
[----:B------:R-:W-:Y:S01]  /*0160*/  IMAD R6, R2, UR4, RZ ;  /* 0x0000000402067c24 */ /* 0x000fe2000f8e02ff */
[----:B------:R-:W-:Y:S02]  /*0170*/  MOV R9, RZ ;  /* 0x000000ff00097202 */ /* 0x000fe40000000f00 */
[----:B------:R-:W-:Y:S02]  /*0180*/  MOV R10, RZ ;  /* 0x000000ff000a7202 */ /* 0x000fe40000000f00 */
[----:B------:R-:W-:Y:S01]  /*0190*/  LEA R7, R6, R5, 0x3 ;  /* 0x0000000506077211 */ /* 0x000fe200078e18ff */
[----:B------:R-:W0:Y:S02]  /*01a0*/  LDC R11, c[0x0][0x398] ;  /* 0x0000e600ff0b7b82 */ /* 0x000e240000000800 */
[----:B0-----:R-:W-:Y:S01]  /*01b0*/  IADD3 R8, PT, PT, R14, R11, RZ ;  /* 0x0000000b0e087210 */ /* 0x001fe20007ffe0ff */
[----:B------:R-:W-:Y:S06]  /*01c0*/  BRA.U !UP0, `(.L_x_7) ;  /* 0x0000000508c47547 */ /* 0x000fec000b800000 */
[----:B------:R-:W0:Y:S01]  /*01d0*/  LDCU.64 UR4, c[0x0][0x390] ;  /* 0x00007200ff0477ac */ /* 0x000e220008000a00 */
[C---:B------:R-:W-:Y:S01]  /*01e0*/  IADD3 R9, PT, PT, R11.reuse, R5, R14 ;  /* 0x000000050b097210 */ /* 0x040fe20007ffe00e */
[----:B------:R-:W-:Y:S01]  /*01f0*/  HFMA2 R12, -RZ, RZ, 0, 0 ;  /* 0x00000000ff0c7431 */ /* 0x000fe200000001ff */
[----:B------:R-:W-:Y:S01]  /*0200*/  LEA R10, R14, R7, 0x1 ;  /* 0x000000070e0a7211 */ /* 0x000fe200078e08ff */
[----:B------:R-:W-:Y:S01]  /*0210*/  ULOP3.LUT UR7, UR6, 0x7ffffffc, URZ, 0xc0, !UPT ;  /* 0x7ffffffc06077892 */ /* 0x000fe2000f8ec0ff */
[----:B------:R-:W-:Y:S02]  /*0220*/  LEA R6, R6, R9, 0x3 ;  /* 0x0000000906067211 */ /* 0x000fe400078e18ff */
[----:B------:R-:W-:Y:S02]  /*0230*/  CS2R R26, SRZ ;  /* 0x00000000001a7805 */ /* 0x000fe4000001ff00 */
[----:B------:R-:W-:Y:S01]  /*0240*/  LEA R9, R11, R10, 0x1 ;  /* 0x0000000a0b097211 */ /* 0x000fe200078e08ff */
[----:B------:R-:W-:-:S02]  /*0250*/  HFMA2 R10, -RZ, RZ, 0, 0 ;  /* 0x00000000ff0a7431 */ /* 0x000fc400000001ff */
[----:B------:R-:W-:Y:S01]  /*0260*/  IMAD R11, R8, 0x3, R7 ;  /* 0x00000003080b7824 */ /* 0x000fe200078e0207 */
[----:B------:R-:W-:Y:S02]  /*0270*/  MOV R13, R7 ;  /* 0x00000007000d7202 */ /* 0x000fe40000000f00 */
[----:B------:R-:W-:Y:S02]  /*0280*/  CS2R R22, SRZ ;  /* 0x0000000000167805 */ /* 0x000fe4000001ff00 */
[----:B------:R-:W-:Y:S01]  /*0290*/  CS2R R24, SRZ ;  /* 0x0000000000187805 */ /* 0x000fe2000001ff00 */
[----:B------:R-:W-:Y:S02]  /*02a0*/  UIADD3 UR8, UPT, UPT, -UR7, URZ, URZ ;  /* 0x000000ff07087290 */ /* 0x000fe4000fffe1ff */
[----:B0-----:R-:W-:-:S04]  /*02b0*/  UIADD3 UR4, UP0, UPT, UR4, 0x8, URZ ;  /* 0x0000000804047890 */ /* 0x001fc8000ff1e0ff */
[----:B------:R-:W-:Y:S02]  /*02c0*/  UIADD3.X UR5, UPT, UPT, URZ, UR5, URZ, UP0, !UPT ;  /* 0x00000005ff057290 */ /* 0x000fe400087fe4ff */
[----:B------:R-:W-:-:S04]  /*02d0*/  MOV R16, UR4 ;  /* 0x0000000400107c02 */ /* 0x000fc80008000f00 */
[----:B------:R-:W-:-:S07]  /*02e0*/  MOV R17, UR5 ;  /* 0x0000000500117c02 */ /* 0x000fce0008000f00 */
.L_x_8:
[----:B------:R-:W2:Y:S01]  /*02f0*/  LDG.E R18, desc[UR10][R16.64+-0x8] ;  /* 0xfffff80a10127981 */ /* 0x000ea2000c1e1900 */
[----:B------:R-:W-:Y:S01]  /*0300*/  I2FP.F32.S32 R19, R13 ;  /* 0x0000000d00137245 */ /* 0x000fe20000201400 */
[----:B------:R-:W0:Y:S04]  /*0310*/  LDC.64 R14, c[0x0][0x388] ;  /* 0x0000e200ff0e7b82 */ /* 0x000e280000000a00 */
[----:B--2---:R-:W-:-:S04]  /*0320*/  FFMA R28, R4, R18, R19 ;  /* 0x00000012041c7223 */ /* 0x004fc80000000013 */
[----:B------:R-:W0:Y:S02]  /*0330*/  F2I.TRUNC.NTZ R21, R28 ;  /* 0x0000001c00157305 */ /* 0x000e24000020f100 */
[----:B0-----:R-:W-:-:S05]  /*0340*/  IMAD.WIDE R20, R21, 0x4, R14 ;  /* 0x0000000415147825 */ /* 0x001fca00078e020e */
[----:B------:R-:W2:Y:S04]  /*0350*/  LDG.E R18, desc[UR10][R20.64] ;  /* 0x0000000a14127981 */ /* 0x000ea8000c1e1900 */
[----:B------:R-:W3:Y:S04]  /*0360*/  LDG.E R28, desc[UR10][R20.64+0x10] ;  /* 0x0000100a141c7981 */ /* 0x000ee8000c1e1900 */
[----:B------:R-:W4:Y:S04]  /*0370*/  LDG.E R19, desc[UR10][R20.64+0x40] ;  /* 0x0000400a14137981 */ /* 0x000f28000c1e1900 */
[----:B------:R-:W5:Y:S01]  /*0380*/  LDG.E R29, desc[UR10][R20.64+0x30] ;  /* 0x0000300a141d7981 */ /* 0x000f62000c1e1900 */
[----:B--2---:R-:W-:-:S03]  /*0390*/  FADD R23, R18, R23 ;  /* 0x0000001712177221 */ /* 0x004fc60000000000 */
[----:B------:R-:W2:Y:S01]  /*03a0*/  LDG.E R18, desc[UR10][R20.64+0x20] ;  /* 0x0000200a14127981 */ /* 0x000ea2000c1e1900 */
[----:B---3--:R-:W-:-:S03]  /*03b0*/  FADD R24, R28, R24 ;  /* 0x000000181c187221 */ /* 0x008fc60000000000 */
[----:B------:R-:W3:Y:S01]  /*03c0*/  LDG.E R28, desc[UR10][R20.64+0x50] ;  /* 0x0000500a141c7981 */ /* 0x000ee2000c1e1900 */
[----:B----4-:R-:W-:-:S03]  /*03d0*/  FADD R12, R19, R12 ;  /* 0x0000000c130c7221 */ /* 0x010fc60000000000 */
[----:B------:R-:W4:Y:S01]  /*03e0*/  LDG.E R19, desc[UR10][R16.64+-0x4] ;  /* 0xfffffc0a10137981 */ /* 0x000f22000c1e1900 */
[----:B-----5:R-:W-:-:S03]  /*03f0*/  FADD R22, R29, R22 ;  /* 0x000000161d167221 */ /* 0x020fc60000000000 */
[----:B------:R-:W5:Y:S01]  /*0400*/  LDG.E R29, desc[UR10][R20.64+0x70] ;  /* 0x0000700a141d7981 */ /* 0x000f62000c1e1900 */
[----:B--2---:R-:W-:-:S03]  /*0410*/  FADD R25, R18, R25 ;  /* 0x0000001912197221 */ /* 0x004fc60000000000 */
[----:B------:R-:W2:Y:S01]  /*0420*/  LDG.E R18, desc[UR10][R20.64+0x60] ;  /* 0x0000600a14127981 */ /* 0x000ea2000c1e1900 */
[----:B---3--:R-:W-:Y:S01]  /*0430*/  FADD R26, R28, R26 ;  /* 0x0000001a1c1a7221 */ /* 0x008fe20000000000 */
[----:B-----5:R-:W-:Y:S01]  /*0440*/  FADD R10, R29, R10 ;  /* 0x0000000a1d0a7221 */ /* 0x020fe20000000000 */
[----:B--2---:R-:W-:Y:S01]  /*0450*/  FADD R27, R18, R27 ;  /* 0x0000001b121b7221 */ /* 0x004fe20000000000 */
[----:B------:R-:W-:-:S05]  /*0460*/  I2FP.F32.S32 R18, R6 ;  /* 0x0000000600127245 */ /* 0x000fca0000201400 */
[----:B----4-:R-:W-:-:S04]  /*0470*/  FFMA R28, R4, R19, R18 ;  /* 0x00000013041c7223 */ /* 0x010fc80000000012 */
        /* <DEDUP_REMOVED lines=17> */
[----:B------:R-:W-:Y:S01]  /*0590*/  I2FP.F32.S32 R20, R9 ;  /* 0x0000000900147245 */ /* 0x000fe20000201400 */
[----:B----4-:R-:W-:-:S04]  /*05a0*/  FADD R26, R26, R28 ;  /* 0x0000001c1a1a7221 */ /* 0x010fc80000000000 */
[----:B-----5:R-:W-:-:S04]  /*05b0*/  FFMA R28, R4, R21, R20 ;  /* 0x00000015041c7223 */ /* 0x020fc80000000014 */
[----:B------:R-:W0:Y:S02]  /*05c0*/  F2I.TRUNC.NTZ R21, R28 ;  /* 0x0000001c00157305 */ /* 0x000e24000020f100 */
[----:B0-----:R-:W-:-:S05]  /*05d0*/  IMAD.WIDE R20, R21, 0x4, R14 ;  /* 0x0000000415147825 */ /* 0x001fca00078e020e */
[----:B------:R-:W3:Y:S04]  /*05e0*/  LDG.E R18, desc[UR10][R20.64+0x20] ;  /* 0x0000200a14127981 */ /* 0x000ee8000c1e1900 */
[----:B------:R-:W4:Y:S04]  /*05f0*/  LDG.E R28, desc[UR10][R20.64+0x10] ;  /* 0x0000100a141c7981 */ /* 0x000f28000c1e1900 */
[----:B------:R-:W5:Y:S01]  /*0600*/  LDG.E R19, desc[UR10][R20.64+0x40] ;  /* 0x0000400a14137981 */ /* 0x000f62000c1e1900 */
[----:B--2---:R-:W-:-:S03]  /*0610*/  FADD R10, R10, R29 ;  /* 0x0000001d0a0a7221 */ /* 0x004fc60000000000 */
[----:B------:R-:W2:Y:S02]  /*0620*/  LDG.E R29, desc[UR10][R20.64] ;  /* 0x0000000a141d7981 */ /* 0x000ea4000c1e1900 */
[----:B--2---:R-:W-:Y:S02]  /*0630*/  FADD R23, R23, R29 ;  /* 0x0000001d17177221 */ /* 0x004fe40000000000 */
        /* <DEDUP_REMOVED lines=11> */
[----:B----4-:R-:W-:Y:S01]  /*06f0*/  FADD R26, R26, R28 ;  /* 0x0000001c1a1a7221 */ /* 0x010fe20000000000 */
[----:B-----5:R-:W-:-:S03]  /*0700*/  FADD R10, R10, R19 ;  /* 0x000000130a0a7221 */ /* 0x020fc60000000000 */
[----:B--2---:R-:W-:-:S04]  /*0710*/  FFMA R28, R4, R29, R18 ;  /* 0x0000001d041c7223 */ /* 0x004fc80000000012 */
[----:B------:R-:W0:Y:S02]  /*0720*/  F2I.TRUNC.NTZ R29, R28 ;  /* 0x0000001c001d7305 */ /* 0x000e24000020f100 */
[----:B0-----:R-:W-:-:S05]  /*0730*/  IMAD.WIDE R14, R29, 0x4, R14 ;  /* 0x000000041d0e7825 */ /* 0x001fca00078e020e */
[----:B------:R-:W2:Y:S04]  /*0740*/  LDG.E R29, desc[UR10][R14.64+0x10] ;  /* 0x0000100a0e1d7981 */ /* 0x000ea8000c1e1900 */
[----:B------:R-:W3:Y:S04]  /*0750*/  LDG.E R18, desc[UR10][R14.64+0x20] ;  /* 0x0000200a0e127981 */ /* 0x000ee8000c1e1900 */
[----:B------:R-:W4:Y:S04]  /*0760*/  LDG.E R19, desc[UR10][R14.64+0x30] ;  /* 0x0000300a0e137981 */ /* 0x000f28000c1e1900 */
[----:B------:R-:W5:Y:S04]  /*0770*/  LDG.E R28, desc[UR10][R14.64] ;  /* 0x0000000a0e1c7981 */ /* 0x000f68000c1e1900 */
[----:B------:R-:W5:Y:S01]  /*0780*/  LDG.E R21, desc[UR10][R14.64+0x40] ;  /* 0x0000400a0e157981 */ /* 0x000f62000c1e1900 */
[----:B--2---:R-:W-:-:S03]  /*0790*/  FADD R24, R24, R29 ;  /* 0x0000001d18187221 */ /* 0x004fc60000000000 */
[----:B------:R-:W2:Y:S01]  /*07a0*/  LDG.E R29, desc[UR10][R14.64+0x70] ;  /* 0x0000700a0e1d7981 */ /* 0x000ea2000c1e1900 */
[----:B---3--:R-:W-:-:S03]  /*07b0*/  FADD R25, R25, R18 ;  /* 0x0000001219197221 */ /* 0x008fc60000000000 */
[----:B------:R-:W3:Y:S01]  /*07c0*/  LDG.E R18, desc[UR10][R14.64+0x60] ;  /* 0x0000600a0e127981 */ /* 0x000ee2000c1e1900 */
[----:B----4-:R-:W-:-:S03]  /*07d0*/  FADD R22, R22, R19 ;  /* 0x0000001316167221 */ /* 0x010fc60000000000 */
[----:B------:R-:W4:Y:S01]  /*07e0*/  LDG.E R19, desc[UR10][R14.64+0x50] ;  /* 0x0000500a0e137981 */ /* 0x000f22000c1e1900 */
[----:B------:R-:W-:-:S04]  /*07f0*/  UIADD3 UR8, UPT, UPT, UR8, 0x4, URZ ;  /* 0x0000000408087890 */ /* 0x000fc8000fffe0ff */
[----:B------:R-:W-:Y:S01]  /*0800*/  UISETP.NE.AND UP0, UPT, UR8, URZ, UPT ;  /* 0x000000ff0800728c */ /* 0x000fe2000bf05270 */
[----:B------:R-:W-:Y:S01]  /*0810*/  IADD3 R16, P0, PT, R16, 0x10, RZ ;  /* 0x0000001010107810 */ /* 0x000fe20007f1e0ff */
[----:B-----5:R-:W-:Y:S01]  /*0820*/  FADD R23, R23, R28 ;  /* 0x0000001c17177221 */ /* 0x020fe20000000000 */
[----:B------:R-:W-:Y:S01]  /*0830*/  FADD R12, R12, R21 ;  /* 0x000000150c0c7221 */ /* 0x000fe20000000000 */
[C---:B------:R-:W-:Y:S02]  /*0840*/  LEA R6, R8.reuse, R6, 0x2 ;  /* 0x0000000608067211 */ /* 0x040fe400078e10ff */
[----:B------:R-:W-:Y:S02]  /*0850*/  IADD3.X R17, PT, PT, RZ, R17, RZ, P0, !PT ;  /* 0x00000011ff117210 */ /* 0x000fe400007fe4ff */
[C---:B------:R-:W-:Y:S02]  /*0860*/  LEA R9, R8.reuse, R9, 0x2 ;  /* 0x0000000908097211 */ /* 0x040fe400078e10ff */
[----:B------:R-:W-:-:S02]  /*0870*/  LEA R11, R8, R11, 0x2 ;  /* 0x0000000b080b7211 */ /* 0x000fc400078e10ff */
[----:B------:R-:W-:Y:S01]  /*0880*/  LEA R13, R8, R13, 0x2 ;  /* 0x0000000d080d7211 */ /* 0x000fe200078e10ff */
[----:B--2---:R-:W-:Y:S01]  /*0890*/  FADD R10, R10, R29 ;  /* 0x0000001d0a0a7221 */ /* 0x004fe20000000000 */
[----:B---3--:R-:W-:Y:S01]  /*08a0*/  FADD R27, R27, R18 ;  /* 0x000000121b1b7221 */ /* 0x008fe20000000000 */
[----:B----4-:R-:W-:Y:S01]  /*08b0*/  FADD R26, R26, R19 ;  /* 0x000000131a1a7221 */ /* 0x010fe20000000000 */
[----:B------:R-:W-:Y:S06]  /*08c0*/  BRA.U UP0, `(.L_x_8) ;  /* 0xfffffff900887547 */ /* 0x000fec000b83ffff */
[----:B------:R-:W-:-:S07]  /*08d0*/  MOV R9, UR7 ;  /* 0x0000000700097c02 */ /* 0x000fce0008000f00 */
.L_x_7:
[----:B------:R-:W-:-:S09]  /*08e0*/  ULOP3.LUT UP0, UR5, UR6, 0x3, URZ, 0xc0, !UPT ;  /* 0x0000000306057892 */ /* 0x000fd2000f80c0ff */
[----:B------:R-:W-:Y:S05]  /*08f0*/  BRA.U !UP0, `(.L_x_6) ;  /* 0x0000000508387547 */ /* 0x000fea000b800000 */
[----:B------:R-:W-:Y:S02]  /*0900*/  UISETP.NE.AND UP0, UPT, UR5, 0x1, UPT ;  /* 0x000000010500788c */ /* 0x000fe4000bf05270 */
[----:B------:R-:W-:-:S04]  /*0910*/  ULOP3.LUT UR4, UR6, 0x1, URZ, 0xc0, !UPT ;  /* 0x0000000106047892 */ /* 0x000fc8000f8ec0ff */
[----:B------:R-:W-:-:S03]  /*0920*/  UISETP.NE.U32.AND UP1, UPT, UR4, 0x1, UPT ;  /* 0x000000010400788c */ /* 0x000fc6000bf25070 */
[----:B------:R-:W-:Y:S08]  /*0930*/  BRA.U !UP0, `(.L_x_9) ;  /* 0x0000000108c07547 */ /* 0x000ff0000b800000 */
[----:B------:R-:W0:Y:S01]  /*0940*/  LDC.64 R18, c[0x0][0x390] ;  /* 0x0000e400ff127b82 */ /* 0x000e220000000a00 */
[----:B------:R-:W-:-:S07]  /*0950*/  IMAD R11, R8, R9, R7 ;  /* 0x00000009080b7224 */ /* 0x000fce00078e0207 */
[----:B------:R-:W1:Y:S01]  /*0960*/  LDC.64 R14, c[0x0][0x388] ;  /* 0x0000e200ff0e7b82 */ /* 0x000e620000000a00 */
[----:B0-----:R-:W-:-:S05]  /*0970*/  IMAD.WIDE.U32 R18, R9, 0x4, R18 ;  /* 0x0000000409127825 */ /* 0x001fca00078e0012 */
[----:B------:R-:W2:Y:S01]  /*0980*/  LDG.E R6, desc[UR10][R18.64] ;  /* 0x0000000a12067981 */ /* 0x000ea2000c1e1900 */
[----:B------:R-:W-:-:S03]  /*0990*/  I2FP.F32.S32 R13, R11 ;  /* 0x0000000b000d7245 */ /* 0x000fc60000201400 */
[----:B------:R-:W3:Y:S01]  /*09a0*/  LDG.E R20, desc[UR10][R18.64+0x4] ;  /* 0x0000040a12147981 */ /* 0x000ee2000c1e1900 */
[----:B------:R-:W-:Y:S01]  /*09b0*/  IADD3 R11, PT, PT, R8, R11, RZ ;  /* 0x0000000b080b7210 */ /* 0x000fe20007ffe0ff */
[----:B--2---:R-:W-:-:S06]  /*09c0*/  FFMA R13, R4, R6, R13 ;  /* 0x00000006040d7223 */ /* 0x004fcc000000000d */
[----:B------:R-:W1:Y:S02]  /*09d0*/  F2I.TRUNC.NTZ R13, R13 ;  /* 0x0000000d000d7305 */ /* 0x000e64000020f100 */
[----:B-1----:R-:W-:-:S05]  /*09e0*/  IMAD.WIDE R16, R13, 0x4, R14 ;  /* 0x000000040d107825 */ /* 0x002fca00078e020e */
[----:B------:R-:W2:Y:S01]  /*09f0*/  LDG.E R6, desc[UR10][R16.64] ;  /* 0x0000000a10067981 */ /* 0x000ea2000c1e1900 */
[----:B------:R-:W-:-:S03]  /*0a00*/  I2FP.F32.S32 R11, R11 ;  /* 0x0000000b000b7245 */ /* 0x000fc60000201400 */
[----:B------:R-:W4:Y:S02]  /*0a10*/  LDG.E R21, desc[UR10][R16.64+0x10] ;  /* 0x0000100a10157981 */ /* 0x000f24000c1e1900 */
[----:B---3--:R-:W-:Y:S02]  /*0a20*/  FFMA R20, R4, R20, R11 ;  /* 0x0000001404147223 */ /* 0x008fe4000000000b */
[----:B------:R-:W3:Y:S02]  /*0a30*/  LDG.E R18, desc[UR10][R16.64+0x20] ;  /* 0x0000200a10127981 */ /* 0x000ee4000c1e1900 */
[----:B------:R0:W1:Y:S02]  /*0a40*/  F2I.TRUNC.NTZ R11, R20 ;  /* 0x00000014000b7305 */ /* 0x000064000020f100 */
[----:B------:R-:W5:Y:S04]  /*0a50*/  LDG.E R13, desc[UR10][R16.64+0x30] ;  /* 0x0000300a100d7981 */ /* 0x000f68000c1e1900 */
[----:B------:R-:W5:Y:S04]  /*0a60*/  LDG.E R19, desc[UR10][R16.64+0x40] ;  /* 0x0000400a10137981 */ /* 0x000f68000c1e1900 */
[----:B0-----:R-:W5:Y:S04]  /*0a70*/  LDG.E R20, desc[UR10][R16.64+0x60] ;  /* 0x0000600a10147981 */ /* 0x001f68000c1e1900 */
[----:B------:R-:W5:Y:S01]  /*0a80*/  LDG.E R29, desc[UR10][R16.64+0x70] ;  /* 0x0000700a101d7981 */ /* 0x000f62000c1e1900 */
[----:B-1----:R-:W-:-:S03]  /*0a90*/  IMAD.WIDE R14, R11, 0x4, R14 ;  /* 0x000000040b0e7825 */ /* 0x002fc600078e020e */
[----:B------:R-:W5:Y:S04]  /*0aa0*/  LDG.E R11, desc[UR10][R16.64+0x50] ;  /* 0x0000500a100b7981 */ /* 0x000f68000c1e1900 */
[----:B------:R-:W5:Y:S01]  /*0ab0*/  LDG.E R28, desc[UR10][R14.64+0x10] ;  /* 0x0000100a0e1c7981 */ /* 0x000f62000c1e1900 */
[----:B--2---:R-:W-:-:S03]  /*0ac0*/  FADD R23, R23, R6 ;  /* 0x0000000617177221 */ /* 0x004fc60000000000 */
[----:B------:R-:W2:Y:S01]  /*0ad0*/  LDG.E R6, desc[UR10][R14.64] ;  /* 0x0000000a0e067981 */ /* 0x000ea2000c1e1900 */
[----:B----4-:R-:W-:-:S03]  /*0ae0*/  FADD R24, R24, R21 ;  /* 0x0000001518187221 */ /* 0x010fc60000000000 */
[----:B------:R-:W4:Y:S01]  /*0af0*/  LDG.E R21, desc[UR10][R14.64+0x30] ;  /* 0x0000300a0e157981 */ /* 0x000f22000c1e1900 */
[----:B---3--:R-:W-:-:S03]  /*0b00*/  FADD R25, R25, R18 ;  /* 0x0000001219197221 */ /* 0x008fc60000000000 */
[----:B------:R-:W3:Y:S01]  /*0b10*/  LDG.E R18, desc[UR10][R14.64+0x20] ;  /* 0x0000200a0e127981 */ /* 0x000ee2000c1e1900 */
[----:B-----5:R-:W-:-:S03]  /*0b20*/  FADD R22, R22, R13 ;  /* 0x0000000d16167221 */ /* 0x020fc60000000000 */
[----:B------:R-:W5:Y:S01]  /*0b30*/  LDG.E R13, desc[UR10][R14.64+0x70] ;  /* 0x0000700a0e0d7981 */ /* 0x000f62000c1e1900 */
[----:B------:R-:W-:-:S03]  /*0b40*/  FADD R12, R12, R19 ;  /* 0x000000130c0c7221 */ /* 0x000fc60000000000 */
[----:B------:R-:W5:Y:S01]  /*0b50*/  LDG.E R19, desc[UR10][R14.64+0x40] ;  /* 0x0000400a0e137981 */ /* 0x000f62000c1e1900 */
[----:B------:R-:W-:-:S03]  /*0b60*/  FADD R26, R26, R11 ;  /* 0x0000000b1a1a7221 */ /* 0x000fc60000000000 */
[----:B------:R-:W5:Y:S01]  /*0b70*/  LDG.E R11, desc[UR10][R14.64+0x50] ;  /* 0x0000500a0e0b7981 */ /* 0x000f62000c1e1900 */
[----:B--2---:R-:W-:-:S03]  /*0b80*/  FADD R23, R23, R6 ;  /* 0x0000000617177221 */ /* 0x004fc60000000000 */
[----:B------:R-:W2:Y:S01]  /*0b90*/  LDG.E R6, desc[UR10][R14.64+0x60] ;  /* 0x0000600a0e067981 */ /* 0x000ea2000c1e1900 */
[----:B------:R-:W-:Y:S01]  /*0ba0*/  FADD R27, R27, R20 ;  /* 0x000000141b1b7221 */ /* 0x000fe20000000000 */
[----:B------:R-:W-:Y:S01]  /*0bb0*/  FADD R10, R10, R29 ;  /* 0x0000001d0a0a7221 */ /* 0x000fe20000000000 */
[----:B------:R-:W-:Y:S01]  /*0bc0*/  FADD R24, R24, R28 ;  /* 0x0000001c18187221 */ /* 0x000fe20000000000 */
[----:B----4-:R-:W-:Y:S01]  /*0bd0*/  FADD R22, R22, R21 ;  /* 0x0000001516167221 */ /* 0x010fe20000000000 */
[----:B------:R-:W-:Y:S01]  /*0be0*/  IADD3 R9, PT, PT, R9, 0x2, RZ ;  /* 0x0000000209097810 */ /* 0x000fe20007ffe0ff */
[----:B---3--:R-:W-:Y:S01]  /*0bf0*/  FADD R25, R25, R18 ;  /* 0x0000001219197221 */ /* 0x008fe20000000000 */
[----:B-----5:R-:W-:Y:S01]  /*0c00*/  FADD R10, R10, R13 ;  /* 0x0000000d0a0a7221 */ /* 0x020fe20000000000 */
[----:B------:R-:W-:Y:S01]  /*0c10*/  FADD R12, R12, R19 ;  /* 0x000000130c0c7221 */ /* 0x000fe20000000000 */
[----:B------:R-:W-:Y:S01]  /*0c20*/  FADD R26, R26, R11 ;  /* 0x0000000b1a1a7221 */ /* 0x000fe20000000000 */
[----:B--2---:R-:W-:-:S07]  /*0c30*/  FADD R27, R27, R6 ;  /* 0x000000061b1b7221 */ /* 0x004fce0000000000 */
.L_x_9:
[----:B------:R-:W-:Y:S05]  /*0c40*/  BRA.U UP1, `(.L_x_6) ;  /* 0x0000000101647547 */ /* 0x000fea000b800000 */
[----:B------:R-:W0:Y:S02]  /*0c50*/  LDC.64 R14, c[0x0][0x390] ;  /* 0x0000e400ff0e7b82 */ /* 0x000e240000000a00 */
[----:B0-----:R-:W-:-:S06]  /*0c60*/  IMAD.WIDE.U32 R14, R9, 0x4, R14 ;  /* 0x00000004090e7825 */ /* 0x001fcc00078e000e */
[----:B------:R-:W2:Y:S01]  /*0c70*/  LDG.E R14, desc[UR10][R14.64] ;  /* 0x0000000a0e0e7981 */ /* 0x000ea2000c1e1900 */
[----:B------:R-:W-:Y:S02]  /*0c80*/  IMAD R8, R8, R9, R7 ;  /* 0x0000000908087224 */ /* 0x000fe400078e0207 */
[----:B------:R-:W0:Y:S03]  /*0c90*/  LDC.64 R6, c[0x0][0x388] ;  /* 0x0000e200ff067b82 */ /* 0x000e260000000a00 */
[----:B------:R-:W-:-:S05]  /*0ca0*/  I2FP.F32.S32 R9, R8 ;  /* 0x0000000800097245 */ /* 0x000fca0000201400 */
[----:B--2---:R-:W-:-:S06]  /*0cb0*/  FFMA R9, R4, R14, R9 ;  /* 0x0000000e04097223 */ /* 0x004fcc0000000009 */
[----:B------:R-:W0:Y:S02]  /*0cc0*/  F2I.TRUNC.NTZ R9, R9 ;  /* 0x0000000900097305 */ /* 0x000e24000020f100 */
[----:B0-----:R-:W-:-:S05]  /*0cd0*/  IMAD.WIDE R6, R9, 0x4, R6 ;  /* 0x0000000409067825 */ /* 0x001fca00078e0206 */
[----:B------:R-:W2:Y:S04]  /*0ce0*/  LDG.E R4, desc[UR10][R6.64] ;  /* 0x0000000a06047981 */ /* 0x000ea8000c1e1900 */
[----:B------:R-:W3:Y:S04]  /*0cf0*/  LDG.E R11, desc[UR10][R6.64+0x10] ;  /* 0x0000100a060b7981 */ /* 0x000ee8000c1e1900 */
[----:B------:R-:W4:Y:S04]  /*0d00*/  LDG.E R8, desc[UR10][R6.64+0x20] ;  /* 0x0000200a06087981 */ /* 0x000f28000c1e1900 */
[----:B------:R-:W5:Y:S04]  /*0d10*/  LDG.E R13, desc[UR10][R6.64+0x30] ;  /* 0x0000300a060d7981 */ /* 0x000f68000c1e1900 */
[----:B------:R-:W5:Y:S04]  /*0d20*/  LDG.E R15, desc[UR10][R6.64+0x40] ;  /* 0x0000400a060f7981 */ /* 0x000f68000c1e1900 */
[----:B------:R-:W5:Y:S04]  /*0d30*/  LDG.E R17, desc[UR10][R6.64+0x50] ;  /* 0x0000500a06117981 */ /* 0x000f68000c1e1900 */
[----:B------:R-:W5:Y:S04]  /*0d40*/  LDG.E R14, desc[UR10][R6.64+0x60] ;  /* 0x0000600a060e7981 */ /* 0x000f68000c1e1900 */
[----:B------:R-:W5:Y:S01]  /*0d50*/  LDG.E R19, desc[UR10][R6.64+0x70] ;  /* 0x0000700a06137981 */ /* 0x000f62000c1e1900 */
[----:B--2---:R-:W-:Y:S01]  /*0d60*/  FADD R23, R23, R4 ;  /* 0x0000000417177221 */ /* 0x004fe20000000000 */
[----:B---3--:R-:W-:Y:S01]  /*0d70*/  FADD R24, R24, R11 ;  /* 0x0000000b18187221 */ /* 0x008fe20000000000 */
[----:B----4-:R-:W-:Y:S01]  /*0d80*/  FADD R25, R25, R8 ;  /* 0x0000000819197221 */ /* 0x010fe20000000000 */
[----:B-----5:R-:W-:Y:S01]  /*0d90*/  FADD R22, R22, R13 ;  /* 0x0000000d16167221 */ /* 0x020fe20000000000 */
[----:B------:R-:W-:Y:S01]  /*0da0*/  FADD R12, R12, R15 ;  /* 0x0000000f0c0c7221 */ /* 0x000fe20000000000 */
[----:B------:R-:W-:Y:S01]  /*0db0*/  FADD R26, R26, R17 ;  /* 0x000000111a1a7221 */ /* 0x000fe20000000000 */
[----:B------:R-:W-:Y:S01]  /*0dc0*/  FADD R27, R27, R14 ;  /* 0x0000000e1b1b7221 */ /* 0x000fe20000000000 */
[----:B------:R-:W-:-:S07]  /*0dd0*/  FADD R10, R10, R19 ;  /* 0x000000130a0a7221 */ /* 0x000fce0000000000 */
.L_x_6:
[----:B------:R-:W0:Y:S01]  /*0de0*/  LDCU UR4, c[0x0][0x398] ;  /* 0x00007300ff0477ac */ /* 0x000e220008000800 */
[----:B------:R-:W1:Y:S01]  /*0df0*/  LDC.64 R6, c[0x0][0x380] ;  /* 0x0000e000ff067b82 */ /* 0x000e620000000a00 */
[----:B------:R-:W-:Y:S02]  /*0e00*/  LEA R0, R0, R3, 0x5 ;  /* 0x0000000300007211 */ /* 0x000fe400078e28ff */
[----:B------:R-:W-:-:S05]  /*0e10*/  LEA R5, R2, R5, 0x5 ;  /* 0x0000000502057211 */ /* 0x000fca00078e28ff */
[----:B0-----:R-:W-:-:S05]  /*0e20*/  IMAD R5, R0, UR4, R5 ;  /* 0x0000000400057c24 */ /* 0x001fca000f8e0205 */
[C---:B------:R-:W-:Y:S02]  /*0e30*/  IADD3 R19, PT, PT, R5.reuse, 0x4, RZ ;  /* 0x0000000405137810 */ /* 0x040fe40007ffe0ff */
[C---:B------:R-:W-:Y:S01]  /*0e40*/  IADD3 R17, PT, PT, R5.reuse, 0x8, RZ ;  /* 0x0000000805117810 */ /* 0x040fe20007ffe0ff */
[C-C-:B-1----:R-:W-:Y:S01]  /*0e50*/  IMAD.WIDE.U32 R2, R5.reuse, 0x4, R6.reuse ;  /* 0x0000000405027825 */ /* 0x142fe200078e0006 */
[C---:B------:R-:W-:Y:S02]  /*0e60*/  IADD3 R15, PT, PT, R5.reuse, 0xc, RZ ;  /* 0x0000000c050f7810 */ /* 0x040fe40007ffe0ff */
[----:B------:R-:W-:Y:S01]  /*0e70*/  IADD3 R9, PT, PT, R5, 0x10, RZ ;  /* 0x0000001005097810 */ /* 0x000fe20007ffe0ff */
[--C-:B------:R-:W-:Y:S01]  /*0e80*/  IMAD.WIDE.U32 R18, R19, 0x4, R6.reuse ;  /* 0x0000000413127825 */ /* 0x100fe200078e0006 */
[C---:B------:R-:W-:Y:S01]  /*0e90*/  IADD3 R11, PT, PT, R5.reuse, 0x14, RZ ;  /* 0x00000014050b7810 */ /* 0x040fe20007ffe0ff */
[----:B------:R0:W-:Y:S01]  /*0ea0*/  STG.E desc[UR10][R2.64], R23 ;  /* 0x0000001702007986 */ /* 0x0001e2000c10190a */
[----:B------:R-:W-:Y:S01]  /*0eb0*/  IADD3 R13, PT, PT, R5, 0x18, RZ ;  /* 0x00000018050d7810 */ /* 0x000fe20007ffe0ff */
[--C-:B------:R-:W-:Y:S01]  /*0ec0*/  IMAD.WIDE.U32 R16, R17, 0x4, R6.reuse ;  /* 0x0000000411107825 */ /* 0x100fe200078e0006 */
[----:B------:R-:W-:Y:S01]  /*0ed0*/  IADD3 R21, PT, PT, R5, 0x1c, RZ ;  /* 0x0000001c05157810 */ /* 0x000fe20007ffe0ff */
[----:B------:R-:W-:Y:S02]  /*0ee0*/  STG.E desc[UR10][R18.64], R24 ;  /* 0x0000001812007986 */ /* 0x000fe4000c10190a */
[----:B------:R-:W-:-:S02]  /*0ef0*/  IMAD.WIDE.U32 R14, R15, 0x4, R6 ;  /* 0x000000040f0e7825 */ /* 0x000fc400078e0006 */
[----:B------:R-:W-:Y:S02]  /*0f00*/  STG.E desc[UR10][R16.64], R25 ;  /* 0x0000001910007986 */ /* 0x000fe4000c10190a */
[--C-:B------:R-:W-:Y:S02]  /*0f10*/  IMAD.WIDE.U32 R8, R9, 0x4, R6.reuse ;  /* 0x0000000409087825 */ /* 0x100fe400078e0006 */
[----:B------:R-:W-:Y:S02]  /*0f20*/  STG.E desc[UR10][R14.64], R22 ;  /* 0x000000160e007986 */ /* 0x000fe4000c10190a */
[--C-:B------:R-:W-:Y:S02]  /*0f30*/  IMAD.WIDE.U32 R4, R11, 0x4, R6.reuse ;  /* 0x000000040b047825 */ /* 0x100fe400078e0006 */
[----:B------:R-:W-:Y:S02]  /*0f40*/  STG.E desc[UR10][R8.64], R12 ;  /* 0x0000000c08007986 */ /* 0x000fe4000c10190a */
[----:B0-----:R-:W-:-:S02]  /*0f50*/  IMAD.WIDE.U32 R2, R13, 0x4, R6 ;  /* 0x000000040d027825 */ /* 0x001fc400078e0006 */
[----:B------:R-:W-:Y:S02]  /*0f60*/  STG.E desc[UR10][R4.64], R26 ;  /* 0x0000001a04007986 */ /* 0x000fe4000c10190a */
[----:B------:R-:W-:Y:S02]  /*0f70*/  IMAD.WIDE.U32 R6, R21, 0x4, R6 ;  /* 0x0000000415067825 */ /* 0x000fe400078e0006 */
[----:B------:R-:W-:Y:S04]  /*0f80*/  STG.E desc[UR10][R2.64], R27 ;  /* 0x0000001b02007986 */ /* 0x000fe8000c10190a */
[----:B------:R-:W-:Y:S01]  /*0f90*/  STG.E desc[UR10][R6.64], R10 ;  /* 0x0000000a06007986 */ /* 0x000fe2000c10190a */
[----:B------:R-:W-:Y:S05]  /*0fa0*/  EXIT ;  /* 0x000000000000794d */ /* 0x000fea0003800000 */
.L_x_10:
        /* <DEDUP_REMOVED lines=13> */
.L_x_12:


//--------------------- .nv.shared._Z16dedisperse_loop1PKfPfPKijjii --------------------------
	.section	.nv.shared._Z16dedisperse_loop1PKfPfPKijjii,"aw",@nobits
	.sectionflags	@""
	.align	16
.nv.shared._Z16dedisperse_loop1PKfPfPKijjii:
	.zero		1152


//--------------------- .nv.shared.reserved.0     --------------------------
	.section	.nv.shared.reserved.0,"aw",@nobits
	.weak		__nv_reservedSMEM_offset_0_alias
	.size		__nv_reservedSMEM_offset_0_alias, 0, 64
	.other		__nv_reservedSMEM_offset_0_alias,@"STO_CUDA_RESERVED_SHARED STV_DEFAULT"
__nv_reservedSMEM_offset_0_alias:
	.zero		0
	.zero		64


//--------------------- .nv.shared._Z18cache_dedispersionPfS_S_iiffi --------------------------
	.section	.nv.shared._Z18cache_dedispersionPfS_S_iiffi,"aw",@nobits
	.sectionflags	@""
	.align	16
	.zero		1024


//--------------------- .nv.constant0._Z16dedisperse_loop1PKfPfPKijjii --------------------------
	.section	.nv.constant0._Z16dedisperse_loop1PKfPfPKijjii,"a",@progbits
	.sectionflags	@""
	.align	4
.nv.constant0._Z16dedisperse_loop1PKfPfPKijjii:
	.zero		936


//--------------------- .nv.constant0._Z18cache_dedispersionPfS_S_iiffi --------------------------
	.section	.nv.constant0._Z18cache_dedispersionPfS_S_iiffi,"a",@progbits
	.sectionflags	@""
	.align	4
.nv.constant0._Z18cache_dedispersionPfS_S_iiffi:
	.zero		940


//--------------------- SYMBOLS --------------------------

	.type		.nv.reservedSmem.offset0,@object
	.size		.nv.reservedSmem.offset0,0x4
	.type		.nv.reservedSmem.cap,@object
	.size		.nv.reservedSmem.cap,0x4
